def matmul_kernel(
    a_ptr,
    b_ptr,
    c_ptr,
    M,
    N,
    K,
    stride_am,
    stride_ak,
    stride_bk,
    stride_bn,
    stride_cm,
    stride_cn,
    BLOCK_M: tl.constexpr,
    BLOCK_N: tl.constexpr,
    BLOCK_K: tl.constexpr,
    GROUP_M: tl.constexpr,
):
    pid = tl.program_id(axis=0)
    num_pid_m = tl.cdiv(M, BLOCK_M)
    num_pid_n = tl.cdiv(N, BLOCK_N)
    num_pid_in_group = GROUP_M * num_pid_n
    group_id = pid // num_pid_in_group
    first_pid_m = group_id * GROUP_M
    group_size_m = min(num_pid_m - first_pid_m, GROUP_M)
    pid_m = first_pid_m + ((pid % num_pid_in_group) % group_size_m)
    pid_n = (pid % num_pid_in_group) // group_size_m

    offs_am = (pid_m * BLOCK_M + tl.arange(0, BLOCK_M)) % M
    offs_bn = (pid_n * BLOCK_N + tl.arange(0, BLOCK_N)) % N
    offs_k = tl.arange(0, BLOCK_K)
    a_ptrs = a_ptr + offs_am[:, None] * stride_am + offs_k[None, :] * stride_ak
    b_ptrs = b_ptr + offs_k[:, None] * stride_bk + offs_bn[None, :] * stride_bn

    acc = tl.zeros((BLOCK_M, BLOCK_N), dtype=tl.float32)
    for kk in range(0, tl.cdiv(K, BLOCK_K)):
        a = tl.load(a_ptrs, mask=offs_k[None, :] < K - kk * BLOCK_K, other=0.0)
        b = tl.load(b_ptrs, mask=offs_k[:, None] < K - kk * BLOCK_K, other=0.0)
        acc = tl.dot(a, b, acc)
        a_ptrs += BLOCK_K * stride_ak
        b_ptrs += BLOCK_K * stride_bk

    c = acc.to(c_ptr.dtype.element_ty)
    offs_cm = pid_m * BLOCK_M + tl.arange(0, BLOCK_M)
    offs_cn = pid_n * BLOCK_N + tl.arange(0, BLOCK_N)
    c_ptrs = c_ptr + offs_cm[:, None] * stride_cm + offs_cn[None, :] * stride_cn
    mask = (offs_cm[:, None] < M) & (offs_cn[None, :] < N)
    tl.store(c_ptrs, c, mask=mask)

# config = {"BLOCK_K": 64, "BLOCK_M": 64, "BLOCK_N": 64, "GROUP_M": 8, "arch": "sm_100", "dtype": "fp32", "num_ctas": 1, "num_stages": 3, "num_warps": 16}
# arch = sm_100


// ===== COMPILED SASS (sm_100a) =====

	.target	sm_100a

	.elftype	@"ET_EXEC"


//--------------------- .note.nv.tkinfo           --------------------------
	.section	.note.nv.tkinfo,"",@"SHT_NOTE"
	.sectionflags	@"SHF_NOTE_NV_TKINFO"
	.tkinfo
        /*0018*/ 	.word	0x00000081
        /*0030*/ 	.string	""
        /*0030*/ 	.string	"ptxas-blackwell"
        /*0030*/ 	.string	"Cuda compilation tools, release 12.9, V12.9.86"
        /*0030*/ 	.string	"Build cuda_12.9.r12.9/compiler.36037853_0"
        /*0030*/ 	.string	"-v  -suppress-debug-info  -lineinfo  -arch sm_100a "



//--------------------- .note.nv.cuver            --------------------------
	.section	.note.nv.cuver,"",@"SHT_NOTE"
	.sectionflags	@"SHF_NOTE_NV_CUVER"
        /*0018*/ 	.short	0x0001
        /*001a*/ 	.short	0x0064
        /*001c*/ 	.short	0x0001
        /*001e*/ 	.short	0x0000
        /*0020*/ 	.short	0x0001
        /*0022*/ 	.short	0x0000


//--------------------- .nv.info                  --------------------------
	.section	.nv.info,"",@"SHT_CUDA_INFO"
	.align	4


	//----- nvinfo : EIATTR_REGCOUNT
	.align		4
        /*0000*/ 	.byte	0x04, 0x2f
        /*0002*/ 	.short	(.L_1 - .L_0)
	.align		4
.L_0:
        /*0004*/ 	.word	index@(matmul_kernel)
        /*0008*/ 	.word	0x00000060


	//----- nvinfo : EIATTR_FRAME_SIZE
	.align		4
.L_1:
        /*000c*/ 	.byte	0x04, 0x11
        /*000e*/ 	.short	(.L_3 - .L_2)
	.align		4
.L_2:
        /*0010*/ 	.word	index@(matmul_kernel)
        /*0014*/ 	.word	0x00000000


	//----- nvinfo : EIATTR_MIN_STACK_SIZE
	.align		4
.L_3:
        /*0018*/ 	.byte	0x04, 0x12
        /*001a*/ 	.short	(.L_5 - .L_4)
	.align		4
.L_4:
        /*001c*/ 	.word	index@(matmul_kernel)
        /*0020*/ 	.word	0x00000000
.L_5:


//--------------------- .nv.info.matmul_kernel    --------------------------
	.section	.nv.info.matmul_kernel,"",@"SHT_CUDA_INFO"
	.sectionflags	@""
	.align	4


	//----- nvinfo : EIATTR_CUDA_API_VERSION
	.align		4
        /*0000*/ 	.byte	0x04, 0x37
        /*0002*/ 	.short	(.L_7 - .L_6)
.L_6:
        /*0004*/ 	.word	0x00000081


	//----- nvinfo : EIATTR_KPARAM_INFO
	.align		4
.L_7:
        /*0008*/ 	.byte	0x04, 0x17
        /*000a*/ 	.short	(.L_9 - .L_8)
.L_8:
        /*000c*/ 	.word	0x00000000
        /*0010*/ 	.short	0x000d
        /*0012*/ 	.short	0x0048
        /*0014*/ 	.byte	0x00, 0xf4, 0x21, 0x00


	//----- nvinfo : EIATTR_KPARAM_INFO
	.align		4
.L_9:
        /*0018*/ 	.byte	0x04, 0x17
        /*001a*/ 	.short	(.L_11 - .L_10)
.L_10:
        /*001c*/ 	.word	0x00000000
        /*0020*/ 	.short	0x000c
        /*0022*/ 	.short	0x0040
        /*0024*/ 	.byte	0x00, 0xf4, 0x21, 0x00


	//----- nvinfo : EIATTR_KPARAM_INFO
	.align		4
.L_11:
        /*0028*/ 	.byte	0x04, 0x17
        /*002a*/ 	.short	(.L_13 - .L_12)
.L_12:
        /*002c*/ 	.word	0x00000000
        /*0030*/ 	.short	0x000b
        /*0032*/ 	.short	0x0038
        /*0034*/ 	.byte	0x00, 0xf0, 0x11, 0x00


	//----- nvinfo : EIATTR_KPARAM_INFO
	.align		4
.L_13:
        /*0038*/ 	.byte	0x04, 0x17
        /*003a*/ 	.short	(.L_15 - .L_14)
.L_14:
        /*003c*/ 	.word	0x00000000
        /*0040*/ 	.short	0x000a
        /*0042*/ 	.short	0x0034
        /*0044*/ 	.byte	0x00, 0xf0, 0x11, 0x00


	//----- nvinfo : EIATTR_KPARAM_INFO
	.align		4
.L_15:
        /*0048*/ 	.byte	0x04, 0x17
        /*004a*/ 	.short	(.L_17 - .L_16)
.L_16:
        /*004c*/ 	.word	0x00000000
        /*0050*/ 	.short	0x0009
        /*0052*/ 	.short	0x0030
        /*0054*/ 	.byte	0x00, 0xf0, 0x11, 0x00


	//----- nvinfo : EIATTR_KPARAM_INFO
	.align		4
.L_17:
        /*0058*/ 	.byte	0x04, 0x17
        /*005a*/ 	.short	(.L_19 - .L_18)
.L_18:
        /*005c*/ 	.word	0x00000000
        /*0060*/ 	.short	0x0008
        /*0062*/ 	.short	0x002c
        /*0064*/ 	.byte	0x00, 0xf0, 0x11, 0x00


	//----- nvinfo : EIATTR_KPARAM_INFO
	.align		4
.L_19:
        /*0068*/ 	.byte	0x04, 0x17
        /*006a*/ 	.short	(.L_21 - .L_20)
.L_20:
        /*006c*/ 	.word	0x00000000
        /*0070*/ 	.short	0x0007
        /*0072*/ 	.short	0x0028
        /*0074*/ 	.byte	0x00, 0xf0, 0x11, 0x00


	//----- nvinfo : EIATTR_KPARAM_INFO
	.align		4
.L_21:
        /*0078*/ 	.byte	0x04, 0x17
        /*007a*/ 	.short	(.L_23 - .L_22)
.L_22:
        /*007c*/ 	.word	0x00000000
        /*0080*/ 	.short	0x0006
        /*0082*/ 	.short	0x0024
        /*0084*/ 	.byte	0x00, 0xf0, 0x11, 0x00


	//----- nvinfo : EIATTR_KPARAM_INFO
	.align		4
.L_23:
        /*0088*/ 	.byte	0x04, 0x17
        /*008a*/ 	.short	(.L_25 - .L_24)
.L_24:
        /*008c*/ 	.word	0x00000000
        /*0090*/ 	.short	0x0005
        /*0092*/ 	.short	0x0020
        /*0094*/ 	.byte	0x00, 0xf0, 0x11, 0x00


	//----- nvinfo : EIATTR_KPARAM_INFO
	.align		4
.L_25:
        /*0098*/ 	.byte	0x04, 0x17
        /*009a*/ 	.short	(.L_27 - .L_26)
.L_26:
        /*009c*/ 	.word	0x00000000
        /*00a0*/ 	.short	0x0004
        /*00a2*/ 	.short	0x001c
        /*00a4*/ 	.byte	0x00, 0xf0, 0x11, 0x00


	//----- nvinfo : EIATTR_KPARAM_INFO
	.align		4
.L_27:
        /*00a8*/ 	.byte	0x04, 0x17
        /*00aa*/ 	.short	(.L_29 - .L_28)
.L_28:
        /*00ac*/ 	.word	0x00000000
        /*00b0*/ 	.short	0x0003
        /*00b2*/ 	.short	0x0018
        /*00b4*/ 	.byte	0x00, 0xf0, 0x11, 0x00


	//----- nvinfo : EIATTR_KPARAM_INFO
	.align		4
.L_29:
        /*00b8*/ 	.byte	0x04, 0x17
        /*00ba*/ 	.short	(.L_31 - .L_30)
.L_30:
        /*00bc*/ 	.word	0x00000000
        /*00c0*/ 	.short	0x0002
        /*00c2*/ 	.short	0x0010
        /*00c4*/ 	.byte	0x00, 0xf4, 0x21, 0x00


	//----- nvinfo : EIATTR_KPARAM_INFO
	.align		4
.L_31:
        /*00c8*/ 	.byte	0x04, 0x17
        /*00ca*/ 	.short	(.L_33 - .L_32)
.L_32:
        /*00cc*/ 	.word	0x00000000
        /*00d0*/ 	.short	0x0001
        /*00d2*/ 	.short	0x0008
        /*00d4*/ 	.byte	0x00, 0xf4, 0x21, 0x00


	//----- nvinfo : EIATTR_KPARAM_INFO
	.align		4
.L_33:
        /*00d8*/ 	.byte	0x04, 0x17
        /*00da*/ 	.short	(.L_35 - .L_34)
.L_34:
        /*00dc*/ 	.word	0x00000000
        /*00e0*/ 	.short	0x0000
        /*00e2*/ 	.short	0x0000
        /*00e4*/ 	.byte	0x00, 0xf4, 0x21, 0x00


	//----- nvinfo : EIATTR_SPARSE_MMA_MASK
	.align		4
.L_35:
        /*00e8*/ 	.byte	0x03, 0x50
        /*00ea*/ 	.short	0x0000


	//----- nvinfo : EIATTR_MAXREG_COUNT
	.align		4
        /*00ec*/ 	.byte	0x03, 0x1b
        /*00ee*/ 	.short	0x0080


	//----- nvinfo : EIATTR_NUM_BARRIERS
	.align		4
        /*00f0*/ 	.byte	0x02, 0x4c
        /*00f2*/ 	.byte	0x01
	.zero		1


	//----- nvinfo : EIATTR_VRC_CTA_INIT_COUNT
	.align		4
        /*00f4*/ 	.byte	0x02, 0x4a
	.zero		1
	.zero		1


	//----- nvinfo : EIATTR_EXIT_INSTR_OFFSETS
	.align		4
        /*00f8*/ 	.byte	0x04, 0x1c
        /*00fa*/ 	.short	(.L_37 - .L_36)


	//   ....[0]....
.L_36:
        /*00fc*/ 	.word	0x00003320


	//   ....[1]....
        /*0100*/ 	.word	0x00003340


	//----- nvinfo : EIATTR_REQNTID
	.align		4
.L_37:
        /*0104*/ 	.byte	0x04, 0x10
        /*0106*/ 	.short	(.L_39 - .L_38)
.L_38:
        /*0108*/ 	.word	0x00000200
        /*010c*/ 	.word	0x00000001
        /*0110*/ 	.word	0x00000001


	//----- nvinfo : EIATTR_CBANK_PARAM_SIZE
	.align		4
.L_39:
        /*0114*/ 	.byte	0x03, 0x19
        /*0116*/ 	.short	0x0050


	//----- nvinfo : EIATTR_PARAM_CBANK
	.align		4
        /*0118*/ 	.byte	0x04, 0x0a
        /*011a*/ 	.short	(.L_41 - .L_40)
	.align		4
.L_40:
        /*011c*/ 	.word	index@(.nv.constant0.matmul_kernel)
        /*0120*/ 	.short	0x0380
        /*0122*/ 	.short	0x0050


	//----- nvinfo : EIATTR_SW_WAR
	.align		4
.L_41:
        /*0124*/ 	.byte	0x04, 0x36
        /*0126*/ 	.short	(.L_43 - .L_42)
.L_42:
        /*0128*/ 	.word	0x00000008
.L_43:


//--------------------- .nv.compat                --------------------------
	.section	.nv.compat,"",@"SHT_CUDA_COMPAT_INFO"
	.align	4
        /*0000*/ 	.byte	0x02, 0x02, 0x01, 0x00, 0x02, 0x05, 0x05, 0x00, 0x02, 0x03, 0x00, 0x00, 0x02, 0x06, 0x01, 0x00


//--------------------- .nv.callgraph             --------------------------
	.section	.nv.callgraph,"",@"SHT_CUDA_CALLGRAPH"
	.align	4
	.sectionentsize	8
	.align		4
        /*0000*/ 	.word	0x00000000
	.align		4
        /*0004*/ 	.word	0xffffffff
	.align		4
        /*0008*/ 	.word	0x00000000
	.align		4
        /*000c*/ 	.word	0xfffffffe
	.align		4
        /*0010*/ 	.word	0x00000000
	.align		4
        /*0014*/ 	.word	0xfffffffd
	.align		4
        /*0018*/ 	.word	0x00000000
	.align		4
        /*001c*/ 	.word	0xfffffffc


//--------------------- .text.matmul_kernel       --------------------------
	.section	.text.matmul_kernel,"ax",@progbits
	.align	128
        .global         matmul_kernel
        .type           matmul_kernel,@function
        .size           matmul_kernel,(.L_x_3 - matmul_kernel)
        .other          matmul_kernel,@"STO_CUDA_ENTRY STV_DEFAULT"
matmul_kernel:
.text.matmul_kernel:
[----:B------:R-:W1:Y:S08]  /*0000*/  LDC R1, c[0x0][0x37c] ;  /* 0x0000df00ff017b82 */ /* 0x000e700000000800 */
[----:B------:R-:W2:Y:S01]  /*0010*/  LDC.64 R28, c[0x0][0x398] ;  /* 0x0000e600ff1c7b82 */ /* 0x000ea20000000a00 */
[----:B------:R-:W3:Y:S01]  /*0020*/  S2R R5, SR_CTAID.X ;  /* 0x0000000000057919 */ /* 0x000ee20000002500 */
[----:B------:R-:W4:Y:S01]  /*0030*/  LDCU.128 UR12, c[0x0][0x3a0] ;  /* 0x00007400ff0c77ac */ /* 0x000f220008000c00 */
[----:B------:R-:W5:Y:S01]  /*0040*/  S2R R56, SR_TID.X ;  /* 0x0000000000387919 */ /* 0x000f620000002100 */
[----:B------:R-:W1:Y:S04]  /*0050*/  LDCU.128 UR20, c[0x0][0x380] ;  /* 0x00007000ff1477ac */ /* 0x000e680008000c00 */
[----:B------:R-:W1:Y:S01]  /*0060*/  S2UR UR8, SR_CgaCtaId ;  /* 0x00000000000879c3 */ /* 0x000e620000008800 */
[----:B------:R-:W1:Y:S01]  /*0070*/  S2R R63, SR_TID.X ;  /* 0x00000000003f7919 */ /* 0x000e620000002100 */
[----:B------:R-:W1:Y:S01]  /*0080*/  LDCU UR6, c[0x0][0x3b0] ;  /* 0x00007600ff0677ac */ /* 0x000e620008000800 */
[----:B------:R-:W1:Y:S01]  /*0090*/  LDCU.64 UR16, c[0x0][0x358] ;  /* 0x00006b00ff1077ac */ /* 0x000e620008000a00 */
[----:B----4-:R-:W-:Y:S01]  /*00a0*/  UIADD3 UR5, UPT, UPT, UR12, 0x3f, URZ ;  /* 0x0000003f0c057890 */ /* 0x010fe2000fffe0ff */
[----:B------:R-:W-:Y:S01]  /*00b0*/  IMAD.U32 R90, RZ, RZ, UR14 ;  /* 0x0000000eff5a7e24 */ /* 0x000fe2000f8e00ff */
[----:B------:R-:W-:Y:S01]  /*00c0*/  USHF.L.U32 UR7, UR15, 0x6, URZ ;  /* 0x000000060f077899 */ /* 0x000fe200080006ff */
[----:B--2---:R-:W-:Y:S01]  /*00d0*/  VIADD R0, R29, 0x3f ;  /* 0x0000003f1d007836 */ /* 0x004fe20000000000 */
[----:B------:R-:W-:Y:S01]  /*00e0*/  IABS R22, R29 ;  /* 0x0000001d00167213 */ /* 0x000fe20000000000 */
[----:B------:R-:W-:Y:S01]  /*00f0*/  UISETP.GT.AND UP0, UPT, UR5, 0x3f, UPT ;  /* 0x0000003f0500788c */ /* 0x000fe2000bf04270 */
[----:B------:R-:W-:-:S02]  /*0100*/  IABS R20, R28 ;  /* 0x0000001c00147213 */ /* 0x000fc40000000000 */
[----:B------:R-:W-:Y:S01]  /*0110*/  SHF.R.S32.HI R3, RZ, 0x1f, R0 ;  /* 0x0000001fff037819 */ /* 0x000fe20000011400 */
[----:B------:R-:W-:Y:S02]  /*0120*/  USEL UR4, URZ, 0x4, !UP0 ;  /* 0x00000004ff047887 */ /* 0x000fe4000c000000 */
[----:B------:R-:W-:Y:S01]  /*0130*/  UISETP.GT.AND UP0, UPT, UR5, 0x7f, UPT ;  /* 0x0000007f0500788c */ /* 0x000fe2000bf04270 */
[----:B------:R-:W-:Y:S02]  /*0140*/  LEA.HI R3, R3, R0, RZ, 0x6 ;  /* 0x0000000003037211 */ /* 0x000fe400078f30ff */
[----:B---3--:R-:W-:Y:S01]  /*0150*/  IABS R8, R5 ;  /* 0x0000000500087213 */ /* 0x008fe20000000000 */
[----:B------:R-:W-:Y:S01]  /*0160*/  IMAD.U32 R50, RZ, RZ, UR4 ;  /* 0x00000004ff327e24 */ /* 0x000fe2000f8e00ff */
[----:B------:R-:W-:Y:S01]  /*0170*/  SHF.R.S32.HI R3, RZ, 0x6, R3 ;  /* 0x00000006ff037819 */ /* 0x000fe20000011403 */
[----:B------:R-:W-:Y:S01]  /*0180*/  UMOV UR4, 0x400 ;  /* 0x0000040000047882 */ /* 0x000fe20000000000 */
[--C-:B-----5:R-:W-:Y:S01]  /*0190*/  SHF.R.U32.HI R85, RZ, 0x6, R56.reuse ;  /* 0x00000006ff557819 */ /* 0x120fe20000011638 */
[----:B-1----:R-:W-:Y:S01]  /*01a0*/  ULEA UR8, UR8, UR4, 0x18 ;  /* 0x0000000408087291 */ /* 0x002fe2000f8ec0ff */
[----:B------:R-:W-:Y:S01]  /*01b0*/  LOP3.LUT R87, R56, 0x3f, RZ, 0xc0, !PT ;  /* 0x0000003f38577812 */ /* 0x000fe200078ec0ff */
[----:B------:R-:W-:Y:S01]  /*01c0*/  IMAD.SHL.U32 R4, R3, 0x8, RZ ;  /* 0x0000000803047824 */ /* 0x000fe200078e00ff */
[----:B------:R-:W-:Y:S01]  /*01d0*/  SGXT.U32 R85, R85, 0x3 ;  /* 0x000000035555781a */ /* 0x000fe20000000000 */
[----:B------:R-:W-:Y:S01]  /*01e0*/  UIADD3 UR4, UPT, UPT, UR12, -0x40, URZ ;  /* 0xffffffc00c047890 */ /* 0x000fe2000fffe0ff */
[----:B------:R-:W-:Y:S01]  /*01f0*/  SHF.R.U32.HI R67, RZ, 0x1, R56 ;  /* 0x00000001ff437819 */ /* 0x000fe20000011638 */
[----:B------:R-:W-:Y:S01]  /*0200*/  IMAD R68, R87, UR15, RZ ;  /* 0x0000000f57447c24 */ /* 0x000fe2000f8e02ff */
[----:B------:R-:W-:-:S02]  /*0210*/  IABS R7, R4 ;  /* 0x0000000400077213 */ /* 0x000fc40000000000 */
[----:B------:R-:W-:Y:S01]  /*0220*/  IABS R10, R4 ;  /* 0x00000004000a7213 */ /* 0x000fe20000000000 */
[----:B------:R-:W-:Y:S01]  /*0230*/  IMAD.SHL.U32 R72, R68, 0x4, RZ ;  /* 0x0000000444487824 */ /* 0x000fe200078e00ff */
[----:B------:R-:W1:Y:S01]  /*0240*/  I2F.RP R0, R7 ;  /* 0x0000000700007306 */ /* 0x000e620000209400 */
[C---:B------:R-:W-:Y:S02]  /*0250*/  LOP3.LUT R83, R85.reuse, 0x8, RZ, 0xfc, !PT ;  /* 0x0000000855537812 */ /* 0x040fe400078efcff */
[C---:B------:R-:W-:Y:S02]  /*0260*/  LOP3.LUT R81, R85.reuse, 0x10, RZ, 0xfc, !PT ;  /* 0x0000001055517812 */ /* 0x040fe400078efcff */
[C---:B------:R-:W-:Y:S02]  /*0270*/  LOP3.LUT R75, R85.reuse, 0x28, RZ, 0xfc, !PT ;  /* 0x00000028554b7812 */ /* 0x040fe400078efcff */
[C---:B------:R-:W-:Y:S02]  /*0280*/  LOP3.LUT R79, R85.reuse, 0x18, RZ, 0xfc, !PT ;  /* 0x00000018554f7812 */ /* 0x040fe400078efcff */
[----:B------:R-:W-:-:S02]  /*0290*/  LOP3.LUT R77, R85, 0x20, RZ, 0xfc, !PT ;  /* 0x00000020554d7812 */ /* 0x000fc400078efcff */
[C---:B------:R-:W-:Y:S02]  /*02a0*/  LOP3.LUT R73, R85.reuse, 0x30, RZ, 0xfc, !PT ;  /* 0x0000003055497812 */ /* 0x040fe400078efcff */
[----:B------:R-:W-:Y:S01]  /*02b0*/  LOP3.LUT R71, R85, 0x38, RZ, 0xfc, !PT ;  /* 0x0000003855477812 */ /* 0x000fe200078efcff */
[----:B-1----:R-:W1:Y:S01]  /*02c0*/  MUFU.RCP R0, R0 ;  /* 0x0000000000007308 */ /* 0x002e620000001000 */
[----:B------:R-:W-:Y:S01]  /*02d0*/  SHF.R.S32.HI R55, RZ, 0x4, R63 ;  /* 0x00000004ff377819 */ /* 0x000fe2000001143f */
[----:B-1----:R-:W-:Y:S02]  /*02e0*/  VIADD R2, R0, 0xffffffe ;  /* 0x0ffffffe00027836 */ /* 0x002fe40000000000 */
[----:B------:R-:W-:-:S04]  /*02f0*/  IMAD.MOV R0, RZ, RZ, -R10 ;  /* 0x000000ffff007224 */ /* 0x000fc800078e0a0a */
[----:B------:R1:W2:Y:S02]  /*0300*/  F2I.FTZ.U32.TRUNC.NTZ R3, R2 ;  /* 0x0000000200037305 */ /* 0x0002a4000021f000 */
[----:B-1----:R-:W-:Y:S02]  /*0310*/  IMAD.MOV.U32 R2, RZ, RZ, RZ ;  /* 0x000000ffff027224 */ /* 0x002fe400078e00ff */
[----:B--2---:R-:W-:-:S04]  /*0320*/  IMAD.MOV R6, RZ, RZ, -R3 ;  /* 0x000000ffff067224 */ /* 0x004fc800078e0a03 */
[----:B------:R-:W-:Y:S02]  /*0330*/  IMAD R9, R6, R7, RZ ;  /* 0x0000000706097224 */ /* 0x000fe400078e02ff */
[----:B------:R-:W-:Y:S02]  /*0340*/  IMAD.MOV.U32 R6, RZ, RZ, R8 ;  /* 0x000000ffff067224 */ /* 0x000fe400078e0008 */
[----:B------:R-:W-:-:S06]  /*0350*/  IMAD.HI.U32 R3, R3, R9, R2 ;  /* 0x0000000903037227 */ /* 0x000fcc00078e0002 */
[----:B------:R-:W-:-:S04]  /*0360*/  IMAD.HI.U32 R3, R3, R6, RZ ;  /* 0x0000000603037227 */ /* 0x000fc800078e00ff */
[----:B------:R-:W-:-:S05]  /*0370*/  IMAD R0, R3, R0, R6 ;  /* 0x0000000003007224 */ /* 0x000fca00078e0206 */
[----:B------:R-:W-:-:S13]  /*0380*/  ISETP.GT.U32.AND P1, PT, R7, R0, PT ;  /* 0x000000000700720c */ /* 0x000fda0003f24070 */
[----:B------:R-:W-:Y:S02]  /*0390*/  @!P1 IMAD.IADD R0, R0, 0x1, -R7 ;  /* 0x0000000100009824 */ /* 0x000fe400078e0a07 */
[----:B------:R-:W-:Y:S01]  /*03a0*/  @!P1 VIADD R3, R3, 0x1 ;  /* 0x0000000103039836 */ /* 0x000fe20000000000 */
[----:B------:R-:W-:Y:S02]  /*03b0*/  ISETP.NE.AND P1, PT, R4, RZ, PT ;  /* 0x000000ff0400720c */ /* 0x000fe40003f25270 */
[----:B------:R-:W-:Y:S02]  /*03c0*/  ISETP.GE.U32.AND P0, PT, R0, R7, PT ;  /* 0x000000070000720c */ /* 0x000fe40003f06070 */
[----:B------:R-:W-:-:S04]  /*03d0*/  LOP3.LUT R0, R5, R4, RZ, 0x3c, !PT ;  /* 0x0000000405007212 */ /* 0x000fc800078e3cff */
[----:B------:R-:W-:Y:S01]  /*03e0*/  ISETP.GE.AND P2, PT, R0, RZ, PT ;  /* 0x000000ff0000720c */ /* 0x000fe20003f46270 */
[----:B------:R-:W-:-:S06]  /*03f0*/  VIADD R0, R28, 0x3f ;  /* 0x0000003f1c007836 */ /* 0x000fcc0000000000 */
[----:B------:R-:W-:-:S04]  /*0400*/  @P0 VIADD R3, R3, 0x1 ;  /* 0x0000000103030836 */ /* 0x000fc80000000000 */
[----:B------:R-:W-:Y:S01]  /*0410*/  IMAD.MOV.U32 R2, RZ, RZ, R3 ;  /* 0x000000ffff027224 */ /* 0x000fe200078e0003 */
[----:B------:R-:W-:-:S03]  /*0420*/  SHF.R.S32.HI R3, RZ, 0x1f, R0 ;  /* 0x0000001fff037819 */ /* 0x000fc60000011400 */
[----:B------:R-:W-:Y:S01]  /*0430*/  @!P2 IMAD.MOV R2, RZ, RZ, -R2 ;  /* 0x000000ffff02a224 */ /* 0x000fe200078e0a02 */
[----:B------:R-:W-:Y:S02]  /*0440*/  @!P1 LOP3.LUT R2, RZ, R4, RZ, 0x33, !PT ;  /* 0x00000004ff029212 */ /* 0x000fe400078e33ff */
[----:B------:R-:W-:-:S03]  /*0450*/  LEA.HI R3, R3, R0, RZ, 0x6 ;  /* 0x0000000003037211 */ /* 0x000fc600078f30ff */
[----:B------:R-:W-:Y:S02]  /*0460*/  IMAD.SHL.U32 R16, R2, 0x8, RZ ;  /* 0x0000000802107824 */ /* 0x000fe400078e00ff */
[----:B------:R-:W-:-:S03]  /*0470*/  IMAD.MOV R2, RZ, RZ, -R2 ;  /* 0x000000ffff027224 */ /* 0x000fc600078e0a02 */
[----:B------:R-:W-:Y:S01]  /*0480*/  LEA.HI.SX32 R3, R3, -R16, 0x1a ;  /* 0x8000001003037211 */ /* 0x000fe200078fd2ff */
[----:B------:R-:W-:Y:S02]  /*0490*/  IMAD R11, R4, R2, R5 ;  /* 0x00000002040b7224 */ /* 0x000fe400078e0205 */
[----:B------:R-:W-:Y:S01]  /*04a0*/  IMAD.MOV.U32 R2, RZ, RZ, RZ ;  /* 0x000000ffff027224 */ /* 0x000fe200078e00ff */
[----:B------:R-:W-:Y:S01]  /*04b0*/  VIMNMX R8, PT, PT, R3, 0x8, PT ;  /* 0x0000000803087848 */ /* 0x000fe20003fe0100 */
[----:B------:R-:W1:Y:S03]  /*04c0*/  I2F.RP R5, R22 ;  /* 0x0000001600057306 */ /* 0x000e660000209400 */
[-C--:B------:R-:W-:Y:S02]  /*04d0*/  IABS R7, R8.reuse ;  /* 0x0000000800077213 */ /* 0x080fe40000000000 */
[----:B------:R-:W-:-:S03]  /*04e0*/  IABS R4, R8 ;  /* 0x0000000800047213 */ /* 0x000fc60000000000 */
[----:B------:R-:W2:Y:S08]  /*04f0*/  I2F.RP R0, R7 ;  /* 0x0000000700007306 */ /* 0x000eb00000209400 */
[----:B-1----:R-:W-:Y:S08]  /*0500*/  MUFU.RCP R5, R5 ;  /* 0x0000000500057308 */ /* 0x002ff00000001000 */
[----:B--2---:R-:W1:Y:S02]  /*0510*/  MUFU.RCP R0, R0 ;  /* 0x0000000000007308 */ /* 0x004e640000001000 */
[----:B-1----:R-:W-:Y:S01]  /*0520*/  VIADD R3, R0, 0xffffffe ;  /* 0x0ffffffe00037836 */ /* 0x002fe20000000000 */
[----:B------:R-:W-:-:S05]  /*0530*/  IABS R0, R11 ;  /* 0x0000000b00007213 */ /* 0x000fca0000000000 */
[----:B------:R-:W1:Y:S02]  /*0540*/  F2I.FTZ.U32.TRUNC.NTZ R3, R3 ;  /* 0x0000000300037305 */ /* 0x000e64000021f000 */
[----:B-1----:R-:W-:-:S04]  /*0550*/  IMAD.MOV R6, RZ, RZ, -R3 ;  /* 0x000000ffff067224 */ /* 0x002fc800078e0a03 */
[----:B------:R-:W-:-:S04]  /*0560*/  IMAD R9, R6, R7, RZ ;  /* 0x0000000706097224 */ /* 0x000fc800078e02ff */
[----:B------:R-:W-:-:S04]  /*0570*/  IMAD.HI.U32 R2, R3, R9, R2 ;  /* 0x0000000903027227 */ /* 0x000fc800078e0002 */
[----:B------:R-:W-:Y:S02]  /*0580*/  IMAD.MOV.U32 R3, RZ, RZ, R0 ;  /* 0x000000ffff037224 */ /* 0x000fe400078e0000 */
[----:B------:R-:W-:Y:S02]  /*0590*/  IMAD.MOV R0, RZ, RZ, -R4 ;  /* 0x000000ffff007224 */ /* 0x000fe400078e0a04 */
[----:B------:R-:W-:Y:S01]  /*05a0*/  IMAD.HI.U32 R2, R2, R3, RZ ;  /* 0x0000000302027227 */ /* 0x000fe200078e00ff */
[----:B------:R-:W1:Y:S03]  /*05b0*/  I2F.RP R4, R20 ;  /* 0x0000001400047306 */ /* 0x000e660000209400 */
[----:B------:R-:W-:Y:S02]  /*05c0*/  IMAD R0, R2, R0, R3 ;  /* 0x0000000002007224 */ /* 0x000fe400078e0203 */
[----:B------:R-:W-:-:S03]  /*05d0*/  VIADD R3, R5, 0xffffffe ;  /* 0x0ffffffe05037836 */ /* 0x000fc60000000000 */
[----:B------:R-:W-:-:S03]  /*05e0*/  ISETP.GT.U32.AND P1, PT, R7, R0, PT ;  /* 0x000000000700720c */ /* 0x000fc60003f24070 */
[----:B------:R-:W2:Y:S08]  /*05f0*/  F2I.FTZ.U32.TRUNC.NTZ R3, R3 ;  /* 0x0000000300037305 */ /* 0x000eb0000021f000 */
[----:B-1----:R-:W1:Y:S02]  /*0600*/  MUFU.RCP R4, R4 ;  /* 0x0000000400047308 */ /* 0x002e640000001000 */
[----:B------:R-:W-:-:S02]  /*0610*/  @!P1 IMAD.IADD R0, R0, 0x1, -R7 ;  /* 0x0000000100009824 */ /* 0x000fc400078e0a07 */
[----:B------:R-:W-:Y:S01]  /*0620*/  @!P1 VIADD R2, R2, 0x1 ;  /* 0x0000000102029836 */ /* 0x000fe20000000000 */
[----:B------:R-:W-:Y:S02]  /*0630*/  ISETP.NE.AND P1, PT, R8, RZ, PT ;  /* 0x000000ff0800720c */ /* 0x000fe40003f25270 */
[----:B------:R-:W-:Y:S01]  /*0640*/  ISETP.GE.U32.AND P0, PT, R0, R7, PT ;  /* 0x000000070000720c */ /* 0x000fe20003f06070 */
[----:B--2---:R-:W-:Y:S01]  /*0650*/  IMAD.MOV R5, RZ, RZ, -R3 ;  /* 0x000000ffff057224 */ /* 0x004fe200078e0a03 */
[----:B------:R-:W-:-:S03]  /*0660*/  LOP3.LUT R0, R11, R8, RZ, 0x3c, !PT ;  /* 0x000000080b007212 */ /* 0x000fc600078e3cff */
[----:B------:R-:W-:Y:S01]  /*0670*/  IMAD R5, R5, R22, RZ ;  /* 0x0000001605057224 */ /* 0x000fe200078e02ff */
[----:B------:R-:W-:Y:S01]  /*0680*/  ISETP.GE.AND P2, PT, R0, RZ, PT ;  /* 0x000000ff0000720c */ /* 0x000fe20003f46270 */
[----:B-1----:R-:W-:-:S06]  /*0690*/  VIADD R6, R4, 0xffffffe ;  /* 0x0ffffffe04067836 */ /* 0x002fcc0000000000 */
[----:B------:R-:W-:Y:S01]  /*06a0*/  @P0 VIADD R2, R2, 0x1 ;  /* 0x0000000102020836 */ /* 0x000fe20000000000 */
[----:B------:R-:W1:Y:S03]  /*06b0*/  F2I.FTZ.U32.TRUNC.NTZ R7, R6 ;  /* 0x0000000600077305 */ /* 0x000e66000021f000 */
[----:B------:R-:W-:Y:S02]  /*06c0*/  IMAD.MOV.U32 R9, RZ, RZ, R2 ;  /* 0x000000ffff097224 */ /* 0x000fe400078e0002 */
[----:B------:R-:W-:Y:S02]  /*06d0*/  IMAD.MOV.U32 R2, RZ, RZ, RZ ;  /* 0x000000ffff027224 */ /* 0x000fe400078e00ff */
[----:B------:R-:W-:Y:S01]  /*06e0*/  @!P2 IMAD.MOV R9, RZ, RZ, -R9 ;  /* 0x000000ffff09a224 */ /* 0x000fe200078e0a09 */
[----:B------:R-:W-:Y:S01]  /*06f0*/  @!P1 LOP3.LUT R9, RZ, R8, RZ, 0x33, !PT ;  /* 0x00000008ff099212 */ /* 0x000fe200078e33ff */
[----:B------:R-:W-:-:S04]  /*0700*/  IMAD.HI.U32 R5, R3, R5, R2 ;  /* 0x0000000503057227 */ /* 0x000fc800078e0002 */
[----:B------:R-:W-:Y:S02]  /*0710*/  IMAD.SHL.U32 R14, R9, 0x40, RZ ;  /* 0x00000040090e7824 */ /* 0x000fe400078e00ff */
[----:B------:R-:W-:Y:S02]  /*0720*/  IMAD.MOV R3, RZ, RZ, -R9 ;  /* 0x000000ffff037224 */ /* 0x000fe400078e0a09 */
[----:B-1----:R-:W-:Y:S01]  /*0730*/  IMAD.MOV R6, RZ, RZ, -R7 ;  /* 0x000000ffff067224 */ /* 0x002fe200078e0a07 */
[----:B------:R-:W-:Y:S01]  /*0740*/  LOP3.LUT R0, R14, R85, RZ, 0xfc, !PT ;  /* 0x000000550e007212 */ /* 0x000fe200078efcff */
[----:B------:R-:W-:Y:S01]  /*0750*/  IMAD R3, R8, R3, R11 ;  /* 0x0000000308037224 */ /* 0x000fe200078e020b */
[C-C-:B------:R-:W-:Y:S01]  /*0760*/  LOP3.LUT R2, R14.reuse, 0x8, R85.reuse, 0xfe, !PT ;  /* 0x000000080e027812 */ /* 0x140fe200078efe55 */
[----:B------:R-:W-:Y:S01]  /*0770*/  IMAD.MOV.U32 R11, RZ, RZ, R6 ;  /* 0x000000ffff0b7224 */ /* 0x000fe200078e0006 */
[----:B------:R-:W-:Y:S01]  /*0780*/  LOP3.LUT R4, R14, 0x10, R85, 0xfe, !PT ;  /* 0x000000100e047812 */ /* 0x000fe200078efe55 */
[----:B------:R-:W-:Y:S01]  /*0790*/  IMAD.MOV.U32 R6, RZ, RZ, RZ ;  /* 0x000000ffff067224 */ /* 0x000fe200078e00ff */
[----:B------:R-:W-:Y:S01]  /*07a0*/  IABS R12, R0 ;  /* 0x00000000000c7213 */ /* 0x000fe20000000000 */
[----:B------:R-:W-:Y:S01]  /*07b0*/  IMAD R11, R11, R20, RZ ;  /* 0x000000140b0b7224 */ /* 0x000fe200078e02ff */
[----:B------:R-:W-:Y:S01]  /*07c0*/  IABS R15, R2 ;  /* 0x00000002000f7213 */ /* 0x000fe20000000000 */
[----:B------:R-:W-:Y:S01]  /*07d0*/  IMAD.IADD R16, R16, 0x1, R3 ;  /* 0x0000000110107824 */ /* 0x000fe200078e0203 */
[----:B------:R-:W-:Y:S01]  /*07e0*/  IABS R17, R4 ;  /* 0x0000000400117213 */ /* 0x000fe20000000000 */
[----:B------:R-:W-:-:S04]  /*07f0*/  IMAD.HI.U32 R8, R5, R12, RZ ;  /* 0x0000000c05087227 */ /* 0x000fc800078e00ff */
[----:B------:R-:W-:-:S04]  /*0800*/  IMAD.HI.U32 R9, R5, R15, RZ ;  /* 0x0000000f05097227 */ /* 0x000fc800078e00ff */
[----:B------:R-:W-:-:S04]  /*0810*/  IMAD.HI.U32 R10, R5, R17, RZ ;  /* 0x00000011050a7227 */ /* 0x000fc800078e00ff */
[----:B------:R-:W-:Y:S02]  /*0820*/  IMAD.MOV R13, RZ, RZ, -R8 ;  /* 0x000000ffff0d7224 */ /* 0x000fe400078e0a08 */
[----:B------:R-:W-:Y:S02]  /*0830*/  IMAD.MOV R8, RZ, RZ, -R9 ;  /* 0x000000ffff087224 */ /* 0x000fe400078e0a09 */
[----:B------:R-:W-:Y:S01]  /*0840*/  IMAD.HI.U32 R7, R7, R11, R6 ;  /* 0x0000000b07077227 */ /* 0x000fe200078e0006 */
[----:B------:R-:W-:-:S03]  /*0850*/  LOP3.LUT R6, R14, 0x18, R85, 0xfe, !PT ;  /* 0x000000180e067812 */ /* 0x000fc600078efe55 */
[----:B------:R-:W-:Y:S01]  /*0860*/  IMAD.MOV R10, RZ, RZ, -R10 ;  /* 0x000000ffff0a7224 */ /* 0x000fe200078e0a0a */
[----:B------:R-:W-:Y:S01]  /*0870*/  IABS R19, R6 ;  /* 0x0000000600137213 */ /* 0x000fe20000000000 */
[----:B------:R-:W-:Y:S01]  /*0880*/  IMAD R11, R22, R8, R15 ;  /* 0x00000008160b7224 */ /* 0x000fe200078e020f */
[--C-:B------:R-:W-:Y:S01]  /*0890*/  LOP3.LUT R8, R14, 0x20, R85.reuse, 0xfe, !PT ;  /* 0x000000200e087812 */ /* 0x100fe200078efe55 */
[----:B------:R-:W-:Y:S01]  /*08a0*/  IMAD R9, R22, R13, R12 ;  /* 0x0000000d16097224 */ /* 0x000fe200078e020c */
[----:B------:R-:W-:Y:S01]  /*08b0*/  LOP3.LUT R12, R14, 0x30, R85, 0xfe, !PT ;  /* 0x000000300e0c7812 */ /* 0x000fe200078efe55 */
[----:B------:R-:W-:Y:S01]  /*08c0*/  IMAD R13, R22, R10, R17 ;  /* 0x0000000a160d7224 */ /* 0x000fe200078e0211 */
[----:B------:R-:W-:Y:S01]  /*08d0*/  LOP3.LUT R10, R14, 0x28, R85, 0xfe, !PT ;  /* 0x000000280e0a7812 */ /* 0x000fe200078efe55 */
[C---:B------:R-:W-:Y:S01]  /*08e0*/  IMAD.HI.U32 R3, R5.reuse, R19, RZ ;  /* 0x0000001305037227 */ /* 0x040fe200078e00ff */
[----:B------:R-:W-:Y:S02]  /*08f0*/  IABS R21, R8 ;  /* 0x0000000800157213 */ /* 0x000fe40000000000 */
[----:B------:R-:W-:Y:S01]  /*0900*/  IABS R24, R10 ;  /* 0x0000000a00187213 */ /* 0x000fe20000000000 */
[----:B------:R-:W-:Y:S01]  /*0910*/  IMAD.MOV R3, RZ, RZ, -R3 ;  /* 0x000000ffff037224 */ /* 0x000fe200078e0a03 */
[----:B------:R-:W-:Y:S01]  /*0920*/  IABS R26, R12 ;  /* 0x0000000c001a7213 */ /* 0x000fe20000000000 */
[----:B------:R-:W-:Y:S01]  /*0930*/  IMAD.HI.U32 R15, R5, R21, RZ ;  /* 0x00000015050f7227 */ /* 0x000fe200078e00ff */
[----:B------:R-:W-:-:S02]  /*0940*/  ISETP.GT.U32.AND P6, PT, R22, R11, PT ;  /* 0x0000000b1600720c */ /* 0x000fc40003fc4070 */
[C---:B------:R-:W-:Y:S01]  /*0950*/  ISETP.GT.U32.AND P4, PT, R22.reuse, R13, PT ;  /* 0x0000000d1600720c */ /* 0x040fe20003f84070 */
[C---:B------:R-:W-:Y:S01]  /*0960*/  IMAD.HI.U32 R17, R5.reuse, R24, RZ ;  /* 0x0000001805117227 */ /* 0x040fe200078e00ff */
[----:B------:R-:W-:Y:S02]  /*0970*/  ISETP.GT.U32.AND P5, PT, R22, R9, PT ;  /* 0x000000091600720c */ /* 0x000fe40003fa4070 */
[----:B------:R-:W-:Y:S01]  /*0980*/  LOP3.LUT R14, R14, 0x38, R85, 0xfe, !PT ;  /* 0x000000380e0e7812 */ /* 0x000fe200078efe55 */
[----:B------:R-:W-:Y:S02]  /*0990*/  IMAD.MOV R23, RZ, RZ, -R15 ;  /* 0x000000ffff177224 */ /* 0x000fe400078e0a0f */
[----:B------:R-:W-:Y:S01]  /*09a0*/  IMAD R15, R22, R3, R19 ;  /* 0x00000003160f7224 */ /* 0x000fe200078e0213 */
[----:B------:R-:W-:Y:S01]  /*09b0*/  IABS R30, R14 ;  /* 0x0000000e001e7213 */ /* 0x000fe20000000000 */
[----:B------:R-:W-:-:S03]  /*09c0*/  IMAD.HI.U32 R18, R5, R26, RZ ;  /* 0x0000001a05127227 */ /* 0x000fc600078e00ff */
[C---:B------:R-:W-:Y:S01]  /*09d0*/  ISETP.GT.U32.AND P0, PT, R22.reuse, R15, PT ;  /* 0x0000000f1600720c */ /* 0x040fe20003f04070 */
[----:B------:R-:W-:Y:S02]  /*09e0*/  IMAD.MOV R25, RZ, RZ, -R17 ;  /* 0x000000ffff197224 */ /* 0x000fe400078e0a11 */
[C---:B------:R-:W-:Y:S02]  /*09f0*/  IMAD R17, R22.reuse, R23, R21 ;  /* 0x0000001716117224 */ /* 0x040fe400078e0215 */
[----:B------:R-:W-:Y:S02]  /*0a00*/  IMAD.MOV R27, RZ, RZ, -R18 ;  /* 0x000000ffff1b7224 */ /* 0x000fe400078e0a12 */
[C---:B------:R-:W-:Y:S01]  /*0a10*/  IMAD R18, R22.reuse, R25, R24 ;  /* 0x0000001916127224 */ /* 0x040fe200078e0218 */
[C---:B------:R-:W-:Y:S01]  /*0a20*/  ISETP.GT.U32.AND P1, PT, R22.reuse, R17, PT ;  /* 0x000000111600720c */ /* 0x040fe20003f24070 */
[----:B------:R-:W-:Y:S01]  /*0a30*/  @!P6 IMAD.IADD R11, R11, 0x1, -R22 ;  /* 0x000000010b0be824 */ /* 0x000fe200078e0a16 */
[----:B------:R-:W-:Y:S01]  /*0a40*/  ISETP.GE.AND P6, PT, R85, UR12, PT ;  /* 0x0000000c55007c0c */ /* 0x000fe2000bfc6270 */
[C---:B------:R-:W-:Y:S01]  /*0a50*/  IMAD R19, R22.reuse, R27, R26 ;  /* 0x0000001b16137224 */ /* 0x040fe200078e021a */
[----:B------:R-:W-:Y:S01]  /*0a60*/  ISETP.GT.U32.AND P2, PT, R22, R18, PT ;  /* 0x000000121600720c */ /* 0x000fe20003f44070 */
[----:B------:R-:W-:Y:S01]  /*0a70*/  @!P4 IMAD.IADD R13, R13, 0x1, -R22 ;  /* 0x000000010d0dc824 */ /* 0x000fe200078e0a16 */
[----:B------:R-:W-:Y:S01]  /*0a80*/  SEL R21, R50, RZ, !P6 ;  /* 0x000000ff32157207 */ /* 0x000fe20007000000 */
[----:B------:R-:W-:Y:S01]  /*0a90*/  IMAD.HI.U32 R5, R5, R30, RZ ;  /* 0x0000001e05057227 */ /* 0x000fe200078e00ff */
[----:B------:R-:W-:-:S02]  /*0aa0*/  ISETP.GT.U32.AND P3, PT, R22, R19, PT ;  /* 0x000000131600720c */ /* 0x000fc40003f64070 */
[C---:B------:R-:W-:Y:S01]  /*0ab0*/  ISETP.GT.U32.AND P6, PT, R22.reuse, R13, PT ;  /* 0x0000000d1600720c */ /* 0x040fe20003fc4070 */
[--C-:B------:R-:W-:Y:S01]  /*0ac0*/  @!P0 IMAD.IADD R15, R15, 0x1, -R22.reuse ;  /* 0x000000010f0f8824 */ /* 0x100fe200078e0a16 */
[C---:B------:R-:W-:Y:S01]  /*0ad0*/  ISETP.GT.U32.AND P0, PT, R22.reuse, R11, PT ;  /* 0x0000000b1600720c */ /* 0x040fe20003f04070 */
[--C-:B------:R-:W-:Y:S02]  /*0ae0*/  @!P5 IMAD.IADD R9, R9, 0x1, -R22.reuse ;  /* 0x000000010909d824 */ /* 0x100fe400078e0a16 */
[----:B------:R-:W-:Y:S02]  /*0af0*/  IMAD.MOV R5, RZ, RZ, -R5 ;  /* 0x000000ffff057224 */ /* 0x000fe400078e0a05 */
[--C-:B------:R-:W-:Y:S01]  /*0b00*/  @!P1 IMAD.IADD R17, R17, 0x1, -R22.reuse ;  /* 0x0000000111119824 */ /* 0x100fe200078e0a16 */
[----:B------:R-:W-:Y:S01]  /*0b10*/  ISETP.GT.U32.AND P1, PT, R22, R15, PT ;  /* 0x0000000f1600720c */ /* 0x000fe20003f24070 */
[----:B------:R-:W-:Y:S01]  /*0b20*/  @!P2 IMAD.IADD R18, R18, 0x1, -R22 ;  /* 0x000000011212a824 */ /* 0x000fe200078e0a16 */
[----:B------:R-:W-:Y:S01]  /*0b30*/  ISETP.GT.U32.AND P4, PT, R22, R9, PT ;  /* 0x000000091600720c */ /* 0x000fe20003f84070 */
[----:B------:R-:W-:Y:S01]  /*0b40*/  IMAD R3, R16, 0x40, R87 ;  /* 0x0000004010037824 */ /* 0x000fe200078e0257 */
[C---:B------:R-:W-:Y:S01]  /*0b50*/  ISETP.GT.U32.AND P2, PT, R22.reuse, R17, PT ;  /* 0x000000111600720c */ /* 0x040fe20003f44070 */
[----:B------:R-:W-:-:S02]  /*0b60*/  IMAD R16, R22, R5, R30 ;  /* 0x0000000516107224 */ /* 0x000fc400078e021e */
[--C-:B------:R-:W-:Y:S01]  /*0b70*/  @!P3 IMAD.IADD R19, R19, 0x1, -R22.reuse ;  /* 0x000000011313b824 */ /* 0x100fe200078e0a16 */
[----:B------:R-:W-:Y:S01]  /*0b80*/  ISETP.GT.U32.AND P3, PT, R22, R18, PT ;  /* 0x000000121600720c */ /* 0x000fe20003f64070 */
[--C-:B------:R-:W-:Y:S01]  /*0b90*/  @!P6 IMAD.IADD R13, R13, 0x1, -R22.reuse ;  /* 0x000000010d0de824 */ /* 0x100fe200078e0a16 */
[----:B------:R-:W-:Y:S01]  /*0ba0*/  ISETP.GE.AND P6, PT, R0, RZ, PT ;  /* 0x000000ff0000720c */ /* 0x000fe20003fc6270 */
[--C-:B------:R-:W-:Y:S01]  /*0bb0*/  @!P0 IMAD.IADD R11, R11, 0x1, -R22.reuse ;  /* 0x000000010b0b8824 */ /* 0x100fe200078e0a16 */
[----:B------:R-:W-:Y:S01]  /*0bc0*/  ISETP.GT.U32.AND P5, PT, R22, R16, PT ;  /* 0x000000101600720c */ /* 0x000fe20003fa4070 */
[--C-:B------:R-:W-:Y:S01]  /*0bd0*/  @!P1 IMAD.IADD R15, R15, 0x1, -R22.reuse ;  /* 0x000000010f0f9824 */ /* 0x100fe200078e0a16 */
[----:B------:R-:W-:Y:S01]  /*0be0*/  IABS R5, R3 ;  /* 0x0000000300057213 */ /* 0x000fe20000000000 */
[--C-:B------:R-:W-:Y:S01]  /*0bf0*/  @!P4 IMAD.IADD R9, R9, 0x1, -R22.reuse ;  /* 0x000000010909c824 */ /* 0x100fe200078e0a16 */
[----:B------:R-:W-:Y:S01]  /*0c00*/  ISETP.GE.AND P1, PT, R2, RZ, PT ;  /* 0x000000ff0200720c */ /* 0x000fe20003f26270 */
[----:B------:R-:W-:Y:S01]  /*0c10*/  @!P2 IMAD.IADD R17, R17, 0x1, -R22 ;  /* 0x000000011111a824 */ /* 0x000fe200078e0a16 */
[----:B------:R-:W-:Y:S01]  /*0c20*/  ISETP.GT.U32.AND P4, PT, R22, R19, PT ;  /* 0x000000131600720c */ /* 0x000fe20003f84070 */
[----:B------:R-:W-:Y:S01]  /*0c30*/  IMAD.HI.U32 R7, R7, R5, RZ ;  /* 0x0000000507077227 */ /* 0x000fe200078e00ff */
[----:B------:R-:W-:-:S03]  /*0c40*/  ISETP.NE.U32.AND P0, PT, R21, RZ, PT ;  /* 0x000000ff1500720c */ /* 0x000fc60003f05070 */
[--C-:B------:R-:W-:Y:S01]  /*0c50*/  @!P3 IMAD.IADD R18, R18, 0x1, -R22.reuse ;  /* 0x000000011212b824 */ /* 0x100fe200078e0a16 */
[----:B------:R-:W-:Y:S01]  /*0c60*/  ISETP.GE.AND P3, PT, R4, RZ, PT ;  /* 0x000000ff0400720c */ /* 0x000fe20003f66270 */
[----:B------:R-:W-:Y:S01]  /*0c70*/  @!P6 IMAD.MOV R9, RZ, RZ, -R9 ;  /* 0x000000ffff09e224 */ /* 0x000fe200078e0a09 */
[----:B------:R-:W-:Y:S01]  /*0c80*/  ISETP.GE.AND P6, PT, R6, RZ, PT ;  /* 0x000000ff0600720c */ /* 0x000fe20003fc6270 */
[----:B------:R-:W-:Y:S02]  /*0c90*/  IMAD.MOV R7, RZ, RZ, -R7 ;  /* 0x000000ffff077224 */ /* 0x000fe400078e0a07 */
[--C-:B------:R-:W-:Y:S02]  /*0ca0*/  @!P5 IMAD.IADD R16, R16, 0x1, -R22.reuse ;  /* 0x000000011010d824 */ /* 0x100fe400078e0a16 */
[----:B------:R-:W-:Y:S02]  /*0cb0*/  IMAD R5, R20, R7, R5 ;  /* 0x0000000714057224 */ /* 0x000fe400078e0205 */
[----:B------:R-:W-:Y:S01]  /*0cc0*/  @!P1 IMAD.MOV R11, RZ, RZ, -R11 ;  /* 0x000000ffff0b9224 */ /* 0x000fe200078e0a0b */
[----:B------:R-:W-:Y:S01]  /*0cd0*/  ISETP.GT.U32.AND P5, PT, R22, R16, PT ;  /* 0x000000101600720c */ /* 0x000fe20003fa4070 */
[----:B------:R-:W-:Y:S01]  /*0ce0*/  @!P4 IMAD.IADD R19, R19, 0x1, -R22 ;  /* 0x000000011313c824 */ /* 0x000fe200078e0a16 */
[----:B------:R-:W-:Y:S01]  /*0cf0*/  ISETP.GE.AND P1, PT, R8, RZ, PT ;  /* 0x000000ff0800720c */ /* 0x000fe20003f26270 */
[----:B------:R-:W-:Y:S01]  /*0d00*/  @!P3 IMAD.MOV R13, RZ, RZ, -R13 ;  /* 0x000000ffff0db224 */ /* 0x000fe200078e0a0d */
[----:B------:R-:W-:Y:S01]  /*0d10*/  ISETP.GE.AND P4, PT, R83, UR12, PT ;  /* 0x0000000c53007c0c */ /* 0x000fe2000bf86270 */
[----:B------:R-:W-:Y:S01]  /*0d20*/  @!P6 IMAD.MOV R15, RZ, RZ, -R15 ;  /* 0x000000ffff0fe224 */ /* 0x000fe200078e0a0f */
[----:B------:R-:W-:-:S02]  /*0d30*/  ISETP.GT.U32.AND P2, PT, R20, R5, PT ;  /* 0x000000051400720c */ /* 0x000fc40003f44070 */
[----:B------:R-:W-:Y:S02]  /*0d40*/  SEL R7, R50, RZ, !P4 ;  /* 0x000000ff32077207 */ /* 0x000fe40006000000 */
[----:B------:R-:W-:Y:S02]  /*0d50*/  ISETP.GE.AND P3, PT, R10, RZ, PT ;  /* 0x000000ff0a00720c */ /* 0x000fe40003f66270 */
[----:B------:R-:W-:Y:S01]  /*0d60*/  ISETP.GE.AND P4, PT, R14, RZ, PT ;  /* 0x000000ff0e00720c */ /* 0x000fe20003f86270 */
[----:B------:R-:W-:Y:S01]  /*0d70*/  @!P5 IMAD.IADD R16, R16, 0x1, -R22 ;  /* 0x000000011010d824 */ /* 0x000fe200078e0a16 */
[----:B------:R-:W-:Y:S01]  /*0d80*/  ISETP.GE.AND P6, PT, R12, RZ, PT ;  /* 0x000000ff0c00720c */ /* 0x000fe20003fc6270 */
[----:B------:R-:W-:Y:S01]  /*0d90*/  @!P1 IMAD.MOV R17, RZ, RZ, -R17 ;  /* 0x000000ffff119224 */ /* 0x000fe200078e0a11 */
[----:B------:R-:W-:Y:S01]  /*0da0*/  ISETP.NE.U32.AND P1, PT, R7, RZ, PT ;  /* 0x000000ff0700720c */ /* 0x000fe20003f25070 */
[----:B------:R-:W-:Y:S01]  /*0db0*/  IMAD.MOV.U32 R7, RZ, RZ, R16 ;  /* 0x000000ffff077224 */ /* 0x000fe200078e0010 */
[----:B------:R-:W-:Y:S01]  /*0dc0*/  ISETP.GE.AND P5, PT, R81, UR12, PT ;  /* 0x0000000c51007c0c */ /* 0x000fe2000bfa6270 */
[----:B------:R-:W-:Y:S01]  /*0dd0*/  @!P2 IMAD.IADD R5, R5, 0x1, -R20 ;  /* 0x000000010505a824 */ /* 0x000fe200078e0a14 */
[----:B------:R-:W-:-:S02]  /*0de0*/  LOP3.LUT R16, RZ, R29, RZ, 0x33, !PT ;  /* 0x0000001dff107212 */ /* 0x000fc400078e33ff */
[----:B------:R-:W-:Y:S01]  /*0df0*/  SEL R21, R50, RZ, !P5 ;  /* 0x000000ff32157207 */ /* 0x000fe20006800000 */
[----:B------:R-:W-:Y:S01]  /*0e00*/  @!P3 IMAD.MOV R18, RZ, RZ, -R18 ;  /* 0x000000ffff12b224 */ /* 0x000fe200078e0a12 */
[----:B------:R-:W-:Y:S01]  /*0e10*/  ISETP.GT.U32.AND P5, PT, R20, R5, PT ;  /* 0x000000051400720c */ /* 0x000fe20003fa4070 */
[----:B------:R-:W-:Y:S01]  /*0e20*/  @!P4 IMAD.MOV R7, RZ, RZ, -R7 ;  /* 0x000000ffff07c224 */ /* 0x000fe200078e0a07 */
[----:B------:R-:W-:Y:S01]  /*0e30*/  ISETP.NE.AND P4, PT, R29, RZ, PT ;  /* 0x000000ff1d00720c */ /* 0x000fe20003f85270 */
[----:B------:R-:W-:Y:S01]  /*0e40*/  @!P6 IMAD.MOV R19, RZ, RZ, -R19 ;  /* 0x000000ffff13e224 */ /* 0x000fe200078e0a13 */
[----:B------:R-:W-:Y:S02]  /*0e50*/  ISETP.GE.AND P6, PT, R3, RZ, PT ;  /* 0x000000ff0300720c */ /* 0x000fe40003fc6270 */
[C---:B------:R-:W-:Y:S02]  /*0e60*/  SEL R57, R16.reuse, R9, !P4 ;  /* 0x0000000910397207 */ /* 0x040fe40006000000 */
[----:B------:R-:W-:-:S02]  /*0e70*/  SEL R58, R16, R11, !P4 ;  /* 0x0000000b103a7207 */ /* 0x000fc40006000000 */
[C---:B------:R-:W-:Y:S01]  /*0e80*/  SEL R59, R16.reuse, R13, !P4 ;  /* 0x0000000d103b7207 */ /* 0x040fe20006000000 */
[----:B------:R-:W-:Y:S01]  /*0e90*/  IMAD R57, R57, UR6, RZ ;  /* 0x0000000639397c24 */ /* 0x000fe2000f8e02ff */
[C---:B------:R-:W-:Y:S01]  /*0ea0*/  SEL R60, R16.reuse, R15, !P4 ;  /* 0x0000000f103c7207 */ /* 0x040fe20006000000 */
[----:B------:R-:W-:Y:S01]  /*0eb0*/  @!P5 IMAD.IADD R5, R5, 0x1, -R20 ;  /* 0x000000010505d824 */ /* 0x000fe200078e0a14 */
[----:B------:R-:W-:Y:S01]  /*0ec0*/  SEL R62, R16, R17, !P4 ;  /* 0x00000011103e7207 */ /* 0x000fe20006000000 */
[----:B------:R-:W-:Y:S01]  /*0ed0*/  IMAD R58, R58, UR6, RZ ;  /* 0x000000063a3a7c24 */ /* 0x000fe2000f8e02ff */
[C---:B------:R-:W-:Y:S01]  /*0ee0*/  SEL R64, R16.reuse, R18, !P4 ;  /* 0x0000001210407207 */ /* 0x040fe20006000000 */
[----:B------:R-:W-:Y:S01]  /*0ef0*/  @!P6 IMAD.MOV R5, RZ, RZ, -R5 ;  /* 0x000000ffff05e224 */ /* 0x000fe200078e0a05 */
[C---:B------:R-:W-:Y:S01]  /*0f00*/  SEL R65, R16.reuse, R19, !P4 ;  /* 0x0000001310417207 */ /* 0x040fe20006000000 */
[----:B------:R-:W-:Y:S01]  /*0f10*/  IMAD R59, R59, UR6, RZ ;  /* 0x000000063b3b7c24 */ /* 0x000fe2000f8e02ff */
[----:B------:R-:W-:Y:S01]  /*0f20*/  SEL R66, R16, R7, !P4 ;  /* 0x0000000710427207 */ /* 0x000fe20006000000 */
[----:B------:R-:W-:Y:S01]  /*0f30*/  IMAD R7, R85, UR14, RZ ;  /* 0x0000000e55077c24 */ /* 0x000fe2000f8e02ff */
[----:B------:R-:W-:Y:S01]  /*0f40*/  ISETP.NE.AND P4, PT, R28, RZ, PT ;  /* 0x000000ff1c00720c */ /* 0x000fe20003f85270 */
[----:B------:R-:W-:Y:S01]  /*0f50*/  IMAD R60, R60, UR6, RZ ;  /* 0x000000063c3c7c24 */ /* 0x000fe2000f8e02ff */
[----:B------:R-:W-:Y:S01]  /*0f60*/  IADD3 R25, P5, PT, R72, UR22, RZ ;  /* 0x0000001648197c10 */ /* 0x000fe2000ffbe0ff */
[----:B------:R-:W-:Y:S01]  /*0f70*/  IMAD R9, R90, 0x8, R7 ;  /* 0x000000085a097824 */ /* 0x000fe200078e0207 */
[----:B------:R-:W-:Y:S01]  /*0f80*/  ISETP.GE.AND P2, PT, R79, UR12, PT ;  /* 0x0000000c4f007c0c */ /* 0x000fe2000bf46270 */
[----:B------:R-:W-:Y:S01]  /*0f90*/  IMAD.SHL.U32 R88, R7, 0x4, RZ ;  /* 0x0000000407587824 */ /* 0x000fe200078e00ff */
[----:B------:R-:W-:Y:S01]  /*0fa0*/  LEA.HI.X.SX32 R51, R68, UR23, 0x2, P5 ;  /* 0x0000001744337c11 */ /* 0x000fe2000a8f16ff */
[----:B------:R-:W-:Y:S01]  /*0fb0*/  IMAD R11, R90, 0x8, R9 ;  /* 0x000000085a0b7824 */ /* 0x000fe200078e0209 */
[----:B------:R-:W-:Y:S01]  /*0fc0*/  ISETP.GE.AND P5, PT, R75, UR12, PT ;  /* 0x0000000c4b007c0c */ /* 0x000fe2000bfa6270 */
[----:B------:R-:W-:Y:S01]  /*0fd0*/  IMAD.SHL.U32 R86, R9, 0x4, RZ ;  /* 0x0000000409567824 */ /* 0x000fe200078e00ff */
[----:B------:R-:W-:Y:S01]  /*0fe0*/  SEL R22, R50, RZ, !P2 ;  /* 0x000000ff32167207 */ /* 0x000fe20005000000 */
[----:B------:R-:W-:Y:S01]  /*0ff0*/  IMAD R13, R90, 0x8, R11 ;  /* 0x000000085a0d7824 */ /* 0x000fe200078e020b */
[----:B------:R-:W-:Y:S01]  /*1000*/  SEL R24, R50, RZ, !P5 ;  /* 0x000000ff32187207 */ /* 0x000fe20006800000 */
[----:B------:R-:W-:Y:S01]  /*1010*/  IMAD.SHL.U32 R84, R11, 0x4, RZ ;  /* 0x000000040b547824 */ /* 0x000fe200078e00ff */
[----:B------:R-:W-:Y:S01]  /*1020*/  @!P4 LOP3.LUT R5, RZ, R28, RZ, 0x33, !PT ;  /* 0x0000001cff05c212 */ /* 0x000fe200078e33ff */
[C---:B------:R-:W-:Y:S01]  /*1030*/  IMAD R15, R90.reuse, 0x8, R13 ;  /* 0x000000085a0f7824 */ /* 0x040fe200078e020d */
[----:B------:R-:W-:Y:S01]  /*1040*/  LEA R40, P5, R57, R25, 0x2 ;  /* 0x0000001939287211 */ /* 0x000fe200078a10ff */
[----:B------:R-:W-:Y:S01]  /*1050*/  IMAD.SHL.U32 R82, R13, 0x4, RZ ;  /* 0x000000040d527824 */ /* 0x000fe200078e00ff */
[----:B------:R-:W-:Y:S01]  /*1060*/  ISETP.NE.U32.AND P3, PT, R21, RZ, PT ;  /* 0x000000ff1500720c */ /* 0x000fe20003f65070 */
[----:B------:R-:W-:Y:S01]  /*1070*/  IMAD R5, R5, UR13, RZ ;  /* 0x0000000d05057c24 */ /* 0x000fe2000f8e02ff */
[----:B------:R-:W-:Y:S01]  /*1080*/  LEA.HI.X.SX32 R41, R57, R51, 0x2, P5 ;  /* 0x0000003339297211 */ /* 0x000fe200028f16ff */
[----:B------:R-:W-:Y:S01]  /*1090*/  IMAD R91, R90, 0x8, R15 ;  /* 0x000000085a5b7824 */ /* 0x000fe200078e020f */
[----:B------:R-:W-:Y:S01]  /*10a0*/  LEA R36, P5, R58, R25, 0x2 ;  /* 0x000000193a247211 */ /* 0x000fe200078a10ff */
[----:B------:R-:W-:Y:S01]  /*10b0*/  IMAD.SHL.U32 R92, R5, 0x4, RZ ;  /* 0x00000004055c7824 */ /* 0x000fe200078e00ff */
[----:B------:R-:W-:Y:S01]  /*10c0*/  ISETP.NE.U32.AND P2, PT, R22, RZ, PT ;  /* 0x000000ff1600720c */ /* 0x000fe20003f45070 */
[----:B------:R-:W-:Y:S01]  /*10d0*/  IMAD R89, R90, 0x8, R91 ;  /* 0x000000085a597824 */ /* 0x000fe200078e025b */
[----:B------:R-:W-:Y:S01]  /*10e0*/  LEA.HI.X.SX32 R37, R58, R51, 0x2, P5 ;  /* 0x000000333a257211 */ /* 0x000fe200028f16ff */
[----:B------:R-:W-:Y:S01]  /*10f0*/  IMAD.SHL.U32 R78, R91, 0x4, RZ ;  /* 0x000000045b4e7824 */ /* 0x000fe200078e00ff */
[----:B------:R-:W-:Y:S01]  /*1100*/  IADD3 R21, P4, PT, R92, UR20, RZ ;  /* 0x000000145c157c10 */ /* 0x000fe2000ff9e0ff */
[----:B------:R-:W-:Y:S01]  /*1110*/  IMAD.SHL.U32 R80, R15, 0x4, RZ ;  /* 0x000000040f507824 */ /* 0x000fe200078e00ff */
[----:B------:R-:W-:Y:S01]  /*1120*/  ISETP.GE.AND P6, PT, R77, UR12, PT ;  /* 0x0000000c4d007c0c */ /* 0x000fe2000bfc6270 */
[----:B------:R-:W-:Y:S01]  /*1130*/  IMAD R90, R90, 0x8, R89 ;  /* 0x000000085a5a7824 */ /* 0x000fe200078e0259 */
[----:B------:R-:W-:Y:S01]  /*1140*/  LEA.HI.X.SX32 R22, R5, UR21, 0x2, P4 ;  /* 0x0000001505167c11 */ /* 0x000fe2000a0f16ff */
[----:B------:R-:W-:Y:S01]  /*1150*/  IMAD.SHL.U32 R76, R89, 0x4, RZ ;  /* 0x00000004594c7824 */ /* 0x000fe200078e00ff */
[-C--:B------:R-:W-:Y:S01]  /*1160*/  IADD3 R48, P5, PT, R86, R21.reuse, RZ ;  /* 0x0000001556307210 */ /* 0x080fe20007fbe0ff */
[----:B------:R-:W-:Y:S01]  /*1170*/  IMAD.SHL.U32 R74, R90, 0x4, RZ ;  /* 0x000000045a4a7824 */ /* 0x000fe200078e00ff */
[-C--:B------:R-:W-:Y:S01]  /*1180*/  IADD3 R46, P4, PT, R88, R21.reuse, RZ ;  /* 0x00000015582e7210 */ /* 0x080fe20007f9e0ff */
[----:B------:R-:W-:Y:S01]  /*1190*/  IMAD R62, R62, UR6, RZ ;  /* 0x000000063e3e7c24 */ /* 0x000fe2000f8e02ff */
[-C--:B------:R-:W-:Y:S01]  /*11a0*/  LEA.HI.X.SX32 R49, R9, R22.reuse, 0x2, P5 ;  /* 0x0000001609317211 */ /* 0x080fe200028f16ff */
[----:B------:R-:W-:Y:S01]  /*11b0*/  IMAD R64, R64, UR6, RZ ;  /* 0x0000000640407c24 */ /* 0x000fe2000f8e02ff */
[----:B------:R-:W-:Y:S01]  /*11c0*/  SEL R23, R50, RZ, !P6 ;  /* 0x000000ff32177207 */ /* 0x000fe20007000000 */
[----:B------:R-:W-:Y:S01]  /*11d0*/  IMAD R65, R65, UR6, RZ ;  /* 0x0000000641417c24 */ /* 0x000fe2000f8e02ff */
[----:B------:R-:W-:Y:S01]  /*11e0*/  LEA.HI.X.SX32 R47, R7, R22, 0x2, P4 ;  /* 0x00000016072f7211 */ /* 0x000fe200020f16ff */
[----:B------:R-:W-:Y:S01]  /*11f0*/  IMAD R66, R66, UR6, RZ ;  /* 0x0000000642427c24 */ /* 0x000fe2000f8e02ff */
[-C--:B------:R-:W-:Y:S01]  /*1200*/  IADD3 R38, P5, PT, R82, R21.reuse, RZ ;  /* 0x0000001552267210 */ /* 0x080fe20007fbe0ff */
[----:B------:R-:W-:Y:S01]  /*1210*/  USHF.L.U32 UR6, UR14, 0x6, URZ ;  /* 0x000000060e067899 */ /* 0x000fe200080006ff */
[----:B------:R-:W-:-:S02]  /*1220*/  IADD3 R44, P4, PT, R84, R21, RZ ;  /* 0x00000015542c7210 */ /* 0x000fc40007f9e0ff */
[----:B------:R-:W-:Y:S02]  /*1230*/  LEA R34, P6, R59, R25, 0x2 ;  /* 0x000000193b227211 */ /* 0x000fe400078c10ff */
[-C--:B------:R-:W-:Y:S02]  /*1240*/  LEA.HI.X.SX32 R39, R13, R22.reuse, 0x2, P5 ;  /* 0x000000160d277211 */ /* 0x080fe400028f16ff */
[----:B------:R-:W-:Y:S02]  /*1250*/  LEA.HI.X.SX32 R45, R11, R22, 0x2, P4 ;  /* 0x000000160b2d7211 */ /* 0x000fe400020f16ff */
[----:B------:R-:W-:Y:S02]  /*1260*/  IADD3 R16, P5, PT, R78, R21, RZ ;  /* 0x000000154e107210 */ /* 0x000fe40007fbe0ff */
[----:B------:R-:W-:Y:S02]  /*1270*/  LEA.HI.X.SX32 R35, R59, R51, 0x2, P6 ;  /* 0x000000333b237211 */ /* 0x000fe400030f16ff */
        /* <DEDUP_REMOVED lines=10> */
[----:B------:R-:W-:Y:S01]  /*1320*/  ISETP.NE.U32.AND P5, PT, R23, RZ, PT ;  /* 0x000000ff1700720c */ /* 0x000fe20003fa5070 */
[----:B------:R-:W-:Y:S01]  /*1330*/  IMAD.SHL.U32 R23, R56, 0x4, RZ ;  /* 0x0000000438177824 */ /* 0x000fe200078e00ff */
[----:B------:R-:W-:Y:S02]  /*1340*/  LEA.HI.X.SX32 R31, R62, R51, 0x2, P6 ;  /* 0x000000333e1f7211 */ /* 0x000fe400030f16ff */
[----:B------:R-:W-:-:S02]  /*1350*/  LOP3.LUT R22, R56, 0x1c0, RZ, 0xc0, !PT ;  /* 0x000001c038167812 */ /* 0x000fc400078ec0ff */
[C---:B------:R-:W-:Y:S02]  /*1360*/  LEA R26, P6, R64.reuse, R25, 0x2 ;  /* 0x00000019401a7211 */ /* 0x040fe400078c10ff */
[----:B------:R-:W-:Y:S02]  /*1370*/  SHF.R.U32.HI R69, RZ, 0x2, R22 ;  /* 0x00000002ff457819 */ /* 0x000fe40000011616 */
[----:B------:R-:W-:Y:S02]  /*1380*/  LEA.HI.X.SX32 R27, R64, R51, 0x2, P6 ;  /* 0x00000033401b7211 */ /* 0x000fe400030f16ff */
[----:B------:R-:W-:Y:S02]  /*1390*/  LOP3.LUT R70, R23, 0x7fc, RZ, 0xc0, !PT ;  /* 0x000007fc17467812 */ /* 0x000fe400078ec0ff */
[----:B------:R-:W-:Y:S02]  /*13a0*/  LEA R22, P6, R65, R25, 0x2 ;  /* 0x0000001941167211 */ /* 0x000fe400078c10ff */
[----:B------:R-:W-:-:S02]  /*13b0*/  ISETP.NE.U32.AND P4, PT, R24, RZ, PT ;  /* 0x000000ff1800720c */ /* 0x000fc40003f85070 */
[----:B------:R-:W-:Y:S02]  /*13c0*/  LOP3.LUT R69, R70, R69, RZ, 0x3c, !PT ;  /* 0x0000004546457212 */ /* 0x000fe400078e3cff */
[----:B------:R-:W-:Y:S02]  /*13d0*/  LEA.HI.X.SX32 R23, R65, R51, 0x2, P6 ;  /* 0x0000003341177211 */ /* 0x000fe400030f16ff */
[----:B------:R-:W-:Y:S01]  /*13e0*/  LEA R24, P6, R66, R25, 0x2 ;  /* 0x0000001942187211 */ /* 0x000fe200078c10ff */
[----:B------:R-:W-:Y:S01]  /*13f0*/  VIADD R93, R69, UR8 ;  /* 0x00000008455d7c36 */ /* 0x000fe20008000000 */
[----:B------:R-:W-:Y:S02]  /*1400*/  LOP3.LUT R70, R70, 0x60, R67, 0x78, !PT ;  /* 0x0000006046467812 */ /* 0x000fe400078e7843 */
[----:B------:R-:W-:Y:S02]  /*1410*/  LEA.HI.X.SX32 R25, R66, R51, 0x2, P6 ;  /* 0x0000003342197211 */ /* 0x000fe400030f16ff */
[----:B------:R-:W-:Y:S01]  /*1420*/  ISETP.GE.AND P6, PT, R73, UR12, PT ;  /* 0x0000000c49007c0c */ /* 0x000fe2000bfc6270 */
[----:B------:R-:W-:-:S03]  /*1430*/  VIADD R51, R70, UR8 ;  /* 0x0000000846337c36 */ /* 0x000fc60008000000 */
[C---:B------:R-:W-:Y:S02]  /*1440*/  SEL R52, R50.reuse, RZ, !P6 ;  /* 0x000000ff32347207 */ /* 0x040fe40007000000 */
[----:B------:R-:W-:Y:S01]  /*1450*/  @!PT LDS RZ, [RZ] ;  /* 0x00000000fffff984 */ /* 0x000fe20000000800 */
[----:B------:R-:W-:Y:S01]  /*1460*/  @!PT LDS RZ, [RZ] ;  /* 0x00000000fffff984 */ /* 0x000fe20000000800 */
[----:B------:R-:W-:Y:S01]  /*1470*/  @!PT LDS RZ, [RZ] ;  /* 0x00000000fffff984 */ /* 0x000fe20000000800 */
[----:B------:R1:W-:Y:S01]  /*1480*/  LDGSTS.E [R51], desc[UR16][R46.64], P0 ;  /* 0x000000002e337fae */ /* 0x0003e200081a1010 */
[----:B------:R-:W-:Y:S02]  /*1490*/  ISETP.GE.AND P0, PT, R71, UR12, PT ;  /* 0x0000000c47007c0c */ /* 0x000fe4000bf06270 */
[----:B------:R-:W-:Y:S01]  /*14a0*/  ISETP.GE.AND P6, PT, R87, UR12, PT ;  /* 0x0000000c57007c0c */ /* 0x000fe2000bfc6270 */
[----:B------:R2:W-:Y:S01]  /*14b0*/  LDGSTS.E [R51+0x800], desc[UR16][R48.64], P1 ;  /* 0x0080000030337fae */ /* 0x0005e200089a1010 */
[C---:B------:R-:W-:Y:S02]  /*14c0*/  SEL R53, R50.reuse, RZ, !P0 ;  /* 0x000000ff32357207 */ /* 0x040fe40004000000 */
[----:B------:R-:W-:Y:S01]  /*14d0*/  SEL R50, R50, RZ, !P6 ;  /* 0x000000ff32327207 */ /* 0x000fe20007000000 */
[----:B------:R3:W-:Y:S01]  /*14e0*/  LDGSTS.E [R51+0x1000], desc[UR16][R44.64], P3 ;  /* 0x010000002c337fae */ /* 0x0007e200099a1010 */
[----:B------:R-:W-:-:S02]  /*14f0*/  ISETP.NE.U32.AND P0, PT, R52, RZ, PT ;  /* 0x000000ff3400720c */ /* 0x000fc40003f05070 */
[----:B------:R-:W-:Y:S01]  /*1500*/  ISETP.NE.U32.AND P6, PT, R53, RZ, PT ;  /* 0x000000ff3500720c */ /* 0x000fe20003fc5070 */
[----:B------:R-:W-:Y:S01]  /*1510*/  LDGSTS.E [R51+0x1800], desc[UR16][R38.64], P2 ;  /* 0x0180000026337fae */ /* 0x000fe200091a1010 */
[----:B------:R-:W-:Y:S01]  /*1520*/  ISETP.NE.U32.AND P1, PT, R50, RZ, PT ;  /* 0x000000ff3200720c */ /* 0x000fe20003f25070 */
[----:B------:R-:W-:Y:S01]  /*1530*/  IMAD.U32 R53, RZ, RZ, UR6 ;  /* 0x00000006ff357e24 */ /* 0x000fe2000f8e00ff */
[----:B------:R-:W-:Y:S01]  /*1540*/  ISETP.GE.AND P3, PT, R85, UR4, PT ;  /* 0x0000000455007c0c */ /* 0x000fe2000bf66270 */
[----:B------:R-:W-:Y:S01]  /*1550*/  LDGSTS.E [R51+0x2000], desc[UR16][R42.64], P5 ;  /* 0x020000002a337fae */ /* 0x000fe2000a9a1010 */
[----:B------:R-:W-:Y:S01]  /*1560*/  PLOP3.LUT P2, PT, PT, PT, UP0, 0x80, 0x8 ;  /* 0x000000000008781c */ /* 0x000fe20003f4f008 */
[----:B-1----:R-:W-:Y:S01]  /*1570*/  IMAD.WIDE R46, R53, 0x4, R46 ;  /* 0x00000004352e7825 */ /* 0x002fe200078e022e */
[----:B------:R-:W-:Y:S01]  /*1580*/  SEL R50, RZ, 0x4, P3 ;  /* 0x00000004ff327807 */ /* 0x000fe20001800000 */
[----:B------:R-:W-:Y:S01]  /*1590*/  LDGSTS.E [R51+0x2800], desc[UR16][R16.64], P4 ;  /* 0x0280000010337fae */ /* 0x000fe2000a1a1010 */
[----:B------:R-:W-:Y:S01]  /*15a0*/  ISETP.GE.AND P3, PT, R83, UR4, PT ;  /* 0x0000000453007c0c */ /* 0x000fe2000bf66270 */
[C---:B--2---:R-:W-:Y:S01]  /*15b0*/  IMAD.WIDE R48, R53.reuse, 0x4, R48 ;  /* 0x0000000435307825 */ /* 0x044fe200078e0230 */
[----:B------:R-:W-:Y:S01]  /*15c0*/  SEL R50, R50, RZ, P2 ;  /* 0x000000ff32327207 */ /* 0x000fe20001000000 */
[----:B------:R-:W-:Y:S01]  /*15d0*/  LDGSTS.E [R51+0x3000], desc[UR16][R18.64], P0 ;  /* 0x0300000012337fae */ /* 0x000fe200081a1010 */
[----:B------:R-:W-:Y:S01]  /*15e0*/  PLOP3.LUT P2, PT, PT, PT, UP0, 0x80, 0x8 ;  /* 0x000000000008781c */ /* 0x000fe20003f4f008 */
[----:B---3--:R-:W-:Y:S01]  /*15f0*/  IMAD.WIDE R44, R53, 0x4, R44 ;  /* 0x00000004352c7825 */ /* 0x008fe200078e022c */
[----:B------:R-:W-:Y:S01]  /*1600*/  SEL R52, RZ, 0x4, P3 ;  /* 0x00000004ff347807 */ /* 0x000fe20001800000 */
[----:B------:R-:W-:Y:S01]  /*1610*/  LDGSTS.E [R51+0x3800], desc[UR16][R20.64], P6 ;  /* 0x0380000014337fae */ /* 0x000fe2000b1a1010 */
[----:B------:R-:W-:-:S02]  /*1620*/  ISETP.GE.AND P3, PT, R81, UR4, PT ;  /* 0x0000000451007c0c */ /* 0x000fc4000bf66270 */
[----:B------:R-:W-:Y:S01]  /*1630*/  SEL R52, R52, RZ, P2 ;  /* 0x000000ff34347207 */ /* 0x000fe20001000000 */
[----:B------:R-:W0:Y:S01]  /*1640*/  LDGDEPBAR ;  /* 0x00000000000079af */ /* 0x000e220000000000 */
[----:B------:R-:W-:Y:S02]  /*1650*/  ISETP.NE.U32.AND P2, PT, R50, RZ, PT ;  /* 0x000000ff3200720c */ /* 0x000fe40003f45070 */
[----:B------:R-:W-:Y:S01]  /*1660*/  SEL R50, RZ, 0x4, P3 ;  /* 0x00000004ff327807 */ /* 0x000fe20001800000 */
[----:B------:R-:W-:Y:S01]  /*1670*/  LDGSTS.E [R93+0x8000], desc[UR16][R40.64], P1 ;  /* 0x08000000285d7fae */ /* 0x000fe200089a1010 */
[----:B------:R-:W-:Y:S02]  /*1680*/  PLOP3.LUT P3, PT, PT, PT, UP0, 0x80, 0x8 ;  /* 0x000000000008781c */ /* 0x000fe40003f6f008 */
[----:B------:R-:W-:Y:S01]  /*1690*/  LOP3.LUT R53, R63, 0xc, RZ, 0xc0, !PT ;  /* 0x0000000c3f357812 */ /* 0x000fe200078ec0ff */
[----:B------:R-:W-:Y:S01]  /*16a0*/  LDGSTS.E [R93+0x8800], desc[UR16][R36.64], P1 ;  /* 0x08800000245d7fae */ /* 0x000fe200089a1010 */
[----:B------:R-:W-:-:S02]  /*16b0*/  SEL R50, R50, RZ, P3 ;  /* 0x000000ff32327207 */ /* 0x000fc40001800000 */
[----:B------:R-:W-:Y:S01]  /*16c0*/  ISETP.NE.U32.AND P3, PT, R52, RZ, PT ;  /* 0x000000ff3400720c */ /* 0x000fe20003f65070 */
[----:B------:R-:W-:Y:S01]  /*16d0*/  LDGSTS.E [R93+0x9000], desc[UR16][R34.64], P1 ;  /* 0x09000000225d7fae */ /* 0x000fe200089a1010 */
[----:B------:R-:W-:Y:S01]  /*16e0*/  ISETP.NE.U32.AND P5, PT, R50, RZ, PT ;  /* 0x000000ff3200720c */ /* 0x000fe20003fa5070 */
[----:B------:R-:W-:Y:S01]  /*16f0*/  IMAD.SHL.U32 R52, R63, 0x8, RZ ;  /* 0x000000083f347824 */ /* 0x000fe200078e00ff */
[----:B------:R-:W-:Y:S01]  /*1700*/  ISETP.GE.AND P0, PT, R87, UR4, PT ;  /* 0x0000000457007c0c */ /* 0x000fe2000bf06270 */
[----:B------:R-:W-:Y:S01]  /*1710*/  LDGSTS.E [R93+0x9800], desc[UR16][R32.64], P1 ;  /* 0x09800000205d7fae */ /* 0x000fe200089a1010 */
[----:B------:R-:W-:Y:S01]  /*1720*/  ISETP.GE.AND P6, PT, R71, UR4, PT ;  /* 0x0000000447007c0c */ /* 0x000fe2000bfc6270 */
[----:B------:R-:W-:Y:S01]  /*1730*/  IMAD.SHL.U32 R50, R63, 0x20, RZ ;  /* 0x000000203f327824 */ /* 0x000fe200078e00ff */
[----:B------:R-:W-:Y:S01]  /*1740*/  LOP3.LUT R54, R52, 0x3f8, RZ, 0xc0, !PT ;  /* 0x000003f834367812 */ /* 0x000fe200078ec0ff */
[----:B------:R-:W-:Y:S01]  /*1750*/  LDGSTS.E [R93+0xa000], desc[UR16][R30.64], P1 ;  /* 0x0a0000001e5d7fae */ /* 0x000fe200089a1010 */
[----:B------:R-:W-:-:S02]  /*1760*/  SGXT R52, R55, 0x1 ;  /* 0x000000013734781a */ /* 0x000fc40000000200 */
[----:B------:R-:W-:Y:S01]  /*1770*/  LOP3.LUT R50, R50, 0xc60, RZ, 0xc0, !PT ;  /* 0x00000c6032327812 */ /* 0x000fe200078ec0ff */
[----:B------:R-:W-:Y:S01]  /*1780*/  LDGSTS.E [R93+0xa800], desc[UR16][R26.64], P1 ;  /* 0x0a8000001a5d7fae */ /* 0x000fe200089a1010 */
[C---:B------:R-:W-:Y:S01]  /*1790*/  IMAD R61, R53.reuse, 0x400, R54 ;  /* 0x00000400353d7824 */ /* 0x040fe200078e0236 */
[----:B------:R-:W-:Y:S02]  /*17a0*/  LOP3.LUT R52, R52, 0x1020, RZ, 0xc0, !PT ;  /* 0x0000102034347812 */ /* 0x000fe400078ec0ff */
[----:B------:R-:W-:Y:S01]  /*17b0*/  CS2R R54, SRZ ;  /* 0x0000000000367805 */ /* 0x000fe2000001ff00 */
[----:B------:R-:W-:Y:S01]  /*17c0*/  LDGSTS.E [R93+0xb000], desc[UR16][R22.64], P1 ;  /* 0x0b000000165d7fae */ /* 0x000fe200089a1010 */
[----:B------:R-:W-:-:S03]  /*17d0*/  IMAD R50, R53, 0x2, R50 ;  /* 0x0000000235327824 */ /* 0x000fc600078e0232 */
[----:B------:R-:W-:Y:S01]  /*17e0*/  LDGSTS.E [R93+0xb800], desc[UR16][R24.64], P1 ;  /* 0x0b800000185d7fae */ /* 0x000fe200089a1010 */
[----:B------:R-:W-:-:S03]  /*17f0*/  PLOP3.LUT P1, PT, PT, PT, UP0, 0x80, 0x8 ;  /* 0x000000000008781c */ /* 0x000fc60003f2f008 */
[----:B------:R-:W0:Y:S01]  /*1800*/  LDGDEPBAR ;  /* 0x00000000000079af */ /* 0x000e220000000000 */
[----:B------:R-:W-:Y:S06]  /*1810*/  BAR.SYNC.DEFER_BLOCKING 0x0 ;  /* 0x0000000000007b1d */ /* 0x000fec0000010000 */
[----:B------:R-:W-:Y:S01]  /*1820*/  @!PT LDS RZ, [RZ] ;  /* 0x00000000fffff984 */ /* 0x000fe20000000800 */
[----:B------:R-:W-:Y:S01]  /*1830*/  @!PT LDS RZ, [RZ] ;  /* 0x00000000fffff984 */ /* 0x000fe20000000800 */
[----:B------:R-:W-:Y:S01]  /*1840*/  @!PT LDS RZ, [RZ] ;  /* 0x00000000fffff984 */ /* 0x000fe20000000800 */
[----:B------:R1:W-:Y:S01]  /*1850*/  LDGSTS.E [R51+0x4000], desc[UR16][R46.64], P2 ;  /* 0x040000002e337fae */ /* 0x0003e200091a1010 */
[----:B------:R-:W-:-:S03]  /*1860*/  PLOP3.LUT P2, PT, PT, PT, UP0, 0x80, 0x8 ;  /* 0x000000000008781c */ /* 0x000fc60003f4f008 */
[----:B------:R-:W-:Y:S01]  /*1870*/  LDGSTS.E [R51+0x4800], desc[UR16][R48.64], P3 ;  /* 0x0480000030337fae */ /* 0x000fe200099a1010 */
[----:B------:R-:W-:-:S03]  /*1880*/  PLOP3.LUT P3, PT, PT, PT, UP0, 0x80, 0x8 ;  /* 0x000000000008781c */ /* 0x000fc60003f6f008 */
[----:B------:R2:W-:Y:S01]  /*1890*/  LDGSTS.E [R51+0x5000], desc[UR16][R44.64], P5 ;  /* 0x050000002c337fae */ /* 0x0005e2000a9a1010 */
[----:B------:R-:W-:Y:S01]  /*18a0*/  PLOP3.LUT P5, PT, PT, PT, UP0, 0x80, 0x8 ;  /* 0x000000000008781c */ /* 0x000fe20003faf008 */
[----:B-1----:R-:W-:-:S04]  /*18b0*/  IMAD.U32 R47, RZ, RZ, UR7 ;  /* 0x00000007ff2f7e24 */ /* 0x002fc8000f8e00ff */
[----:B------:R-:W-:Y:S01]  /*18c0*/  IMAD.WIDE R40, R47, 0x4, R40 ;  /* 0x000000042f287825 */ /* 0x000fe200078e0228 */
[----:B--2---:R-:W-:-:S03]  /*18d0*/  LOP3.LUT R44, R63, 0x180, RZ, 0xc0, !PT ;  /* 0x000001803f2c7812 */ /* 0x004fc600078ec0ff */
[----:B------:R-:W-:Y:S01]  /*18e0*/  IMAD.U32 R45, RZ, RZ, UR6 ;  /* 0x00000006ff2d7e24 */ /* 0x000fe2000f8e00ff */
[----:B------:R-:W-:Y:S01]  /*18f0*/  LOP3.LUT R63, R52, 0x180, R63, 0xf8, !PT ;  /* 0x00000180343f7812 */ /* 0x000fe200078ef83f */
[----:B------:R-:W-:Y:S01]  /*1900*/  IMAD.WIDE R36, R47, 0x4, R36 ;  /* 0x000000042f247825 */ /* 0x000fe200078e0224 */
[----:B------:R-:W-:Y:S02]  /*1910*/  SHF.R.U32.HI R44, RZ, 0x2, R44 ;  /* 0x00000002ff2c7819 */ /* 0x000fe4000001162c */
[----:B------:R-:W-:Y:S02]  /*1920*/  CS2R R52, SRZ ;  /* 0x0000000000347805 */ /* 0x000fe4000001ff00 */
[----:B------:R-:W-:Y:S01]  /*1930*/  LOP3.LUT R63, R63, R50, RZ, 0x3c, !PT ;  /* 0x000000323f3f7212 */ /* 0x000fe200078e3cff */
[----:B------:R-:W-:Y:S01]  /*1940*/  IMAD.WIDE R38, R45, 0x4, R38 ;  /* 0x000000042d267825 */ /* 0x000fe200078e0226 */
[----:B------:R-:W-:Y:S02]  /*1950*/  LOP3.LUT R61, R61, R44, RZ, 0x3c, !PT ;  /* 0x0000002c3d3d7212 */ /* 0x000fe400078e3cff */
[----:B------:R-:W-:Y:S01]  /*1960*/  SEL R44, RZ, 0x4, P0 ;  /* 0x00000004ff2c7807 */ /* 0x000fe20000000000 */
[----:B------:R-:W-:-:S03]  /*1970*/  IMAD.WIDE R42, R45, 0x4, R42 ;  /* 0x000000042d2a7825 */ /* 0x000fc600078e022a */
[----:B------:R-:W-:Y:S01]  /*1980*/  SEL R44, R44, RZ, P1 ;  /* 0x000000ff2c2c7207 */ /* 0x000fe20000800000 */
[----:B------:R-:W-:Y:S01]  /*1990*/  IMAD.WIDE R34, R47, 0x4, R34 ;  /* 0x000000042f227825 */ /* 0x000fe200078e0222 */
[----:B------:R-:W-:Y:S02]  /*19a0*/  ISETP.GE.AND P1, PT, R79, UR4, PT ;  /* 0x000000044f007c0c */ /* 0x000fe4000bf26270 */
[----:B------:R-:W-:Y:S01]  /*19b0*/  ISETP.NE.U32.AND P0, PT, R44, RZ, PT ;  /* 0x000000ff2c00720c */ /* 0x000fe20003f05070 */
[----:B------:R-:W-:Y:S01]  /*19c0*/  IMAD.WIDE R32, R47, 0x4, R32 ;  /* 0x000000042f207825 */ /* 0x000fe200078e0220 */
[----:B------:R-:W-:-:S03]  /*19d0*/  SEL R44, RZ, 0x4, P1 ;  /* 0x00000004ff2c7807 */ /* 0x000fc60000800000 */
[----:B------:R-:W-:Y:S01]  /*19e0*/  IMAD.WIDE R30, R47, 0x4, R30 ;  /* 0x000000042f1e7825 */ /* 0x000fe200078e021e */
[----:B------:R-:W-:Y:S02]  /*19f0*/  SEL R44, R44, RZ, P2 ;  /* 0x000000ff2c2c7207 */ /* 0x000fe40001000000 */
[----:B------:R-:W-:Y:S01]  /*1a00*/  ISETP.GE.AND P2, PT, R77, UR4, PT ;  /* 0x000000044d007c0c */ /* 0x000fe2000bf46270 */
[C---:B------:R-:W-:Y:S01]  /*1a10*/  IMAD.WIDE R26, R47.reuse, 0x4, R26 ;  /* 0x000000042f1a7825 */ /* 0x040fe200078e021a */
[----:B------:R-:W-:Y:S02]  /*1a20*/  ISETP.NE.U32.AND P1, PT, R44, RZ, PT ;  /* 0x000000ff2c00720c */ /* 0x000fe40003f25070 */
[----:B------:R-:W-:Y:S01]  /*1a30*/  SEL R44, RZ, 0x4, P2 ;  /* 0x00000004ff2c7807 */ /* 0x000fe20001000000 */
[----:B------:R-:W-:Y:S01]  /*1a40*/  IMAD.WIDE R22, R47, 0x4, R22 ;  /* 0x000000042f167825 */ /* 0x000fe200078e0216 */
[----:B------:R-:W-:Y:S02]  /*1a50*/  ISETP.GE.AND P2, PT, R75, UR4, PT ;  /* 0x000000044b007c0c */ /* 0x000fe4000bf46270 */
[----:B------:R-:W-:Y:S01]  /*1a60*/  SEL R44, R44, RZ, P3 ;  /* 0x000000ff2c2c7207 */ /* 0x000fe20001800000 */
[----:B------:R-:W-:Y:S01]  /*1a70*/  IMAD.WIDE R24, R47, 0x4, R24 ;  /* 0x000000042f187825 */ /* 0x000fe200078e0218 */
[----:B------:R-:W-:-:S02]  /*1a80*/  SEL R45, RZ, 0x4, P2 ;  /* 0x00000004ff2d7807 */ /* 0x000fc40001000000 */
[----:B------:R-:W-:Y:S01]  /*1a90*/  ISETP.NE.U32.AND P4, PT, R44, RZ, PT ;  /* 0x000000ff2c00720c */ /* 0x000fe20003f85070 */
[----:B------:R-:W-:Y:S01]  /*1aa0*/  IMAD.U32 R47, RZ, RZ, UR6 ;  /* 0x00000006ff2f7e24 */ /* 0x000fe2000f8e00ff */
[----:B------:R-:W-:Y:S01]  /*1ab0*/  SEL R45, R45, RZ, P5 ;  /* 0x000000ff2d2d7207 */ /* 0x000fe20002800000 */
[----:B------:R-:W-:Y:S01]  /*1ac0*/  IMAD.U32 R49, RZ, RZ, UR6 ;  /* 0x00000006ff317e24 */ /* 0x000fe2000f8e00ff */
[----:B------:R-:W-:Y:S01]  /*1ad0*/  ISETP.GE.AND P5, PT, R73, UR4, PT ;  /* 0x0000000449007c0c */ /* 0x000fe2000bfa6270 */
[----:B------:R-:W-:Y:S01]  /*1ae0*/  IMAD.WIDE R18, R47, 0x4, R18 ;  /* 0x000000042f127825 */ /* 0x000fe200078e0212 */
[----:B------:R-:W-:Y:S01]  /*1af0*/  ISETP.NE.U32.AND P3, PT, R45, RZ, PT ;  /* 0x000000ff2d00720c */ /* 0x000fe20003f65070 */
[----:B------:R-:W-:Y:S01]  /*1b00*/  LDGSTS.E [R51+0x5800], desc[UR16][R38.64], P1 ;  /* 0x0580000026337fae */ /* 0x000fe200089a1010 */
[----:B------:R-:W-:Y:S01]  /*1b10*/  PLOP3.LUT P2, PT, PT, PT, UP0, 0x80, 0x8 ;  /* 0x000000000008781c */ /* 0x000fe20003f4f008 */
[----:B------:R-:W-:Y:S01]  /*1b20*/  IMAD.WIDE R20, R49, 0x4, R20 ;  /* 0x0000000431147825 */ /* 0x000fe200078e0214 */
[----:B------:R-:W-:-:S02]  /*1b30*/  SEL R44, RZ, 0x4, P5 ;  /* 0x00000004ff2c7807 */ /* 0x000fc40002800000 */
[----:B------:R-:W-:Y:S02]  /*1b40*/  CS2R R48, SRZ ;  /* 0x0000000000307805 */ /* 0x000fe4000001ff00 */
[----:B------:R-:W-:Y:S01]  /*1b50*/  PLOP3.LUT P5, PT, PT, PT, UP0, 0x80, 0x8 ;  /* 0x000000000008781c */ /* 0x000fe20003faf008 */
[----:B------:R-:W-:Y:S01]  /*1b60*/  LDGSTS.E [R51+0x6000], desc[UR16][R42.64], P4 ;  /* 0x060000002a337fae */ /* 0x000fe2000a1a1010 */
[----:B------:R-:W-:Y:S01]  /*1b70*/  SEL R45, RZ, 0x4, P6 ;  /* 0x00000004ff2d7807 */ /* 0x000fe20003000000 */
[----:B------:R-:W-:Y:S01]  /*1b80*/  UISETP.GE.AND UP0, UPT, UR5, 0x40, UPT ;  /* 0x000000400500788c */ /* 0x000fe2000bf06270 */
[----:B------:R-:W-:Y:S02]  /*1b90*/  SEL R44, R44, RZ, P2 ;  /* 0x000000ff2c2c7207 */ /* 0x000fe40001000000 */
[----:B------:R-:W-:Y:S02]  /*1ba0*/  SEL R45, R45, RZ, P5 ;  /* 0x000000ff2d2d7207 */ /* 0x000fe40002800000 */
[----:B------:R-:W-:-:S02]  /*1bb0*/  ISETP.NE.U32.AND P2, PT, R44, RZ, PT ;  /* 0x000000ff2c00720c */ /* 0x000fc40003f45070 */
[----:B------:R-:W-:Y:S01]  /*1bc0*/  ISETP.NE.U32.AND P5, PT, R45, RZ, PT ;  /* 0x000000ff2d00720c */ /* 0x000fe20003fa5070 */
[----:B------:R-:W-:-:S04]  /*1bd0*/  IMAD.U32 R45, RZ, RZ, UR6 ;  /* 0x00000006ff2d7e24 */ /* 0x000fc8000f8e00ff */
[----:B------:R-:W-:-:S05]  /*1be0*/  IMAD.WIDE R16, R45, 0x4, R16 ;  /* 0x000000042d107825 */ /* 0x000fca00078e0210 */
[----:B------:R-:W-:Y:S04]  /*1bf0*/  LDGSTS.E [R51+0x6800], desc[UR16][R16.64], P3 ;  /* 0x0680000010337fae */ /* 0x000fe800099a1010 */
[----:B------:R-:W-:Y:S04]  /*1c00*/  LDGSTS.E [R51+0x7000], desc[UR16][R18.64], P2 ;  /* 0x0700000012337fae */ /* 0x000fe800091a1010 */
[----:B------:R1:W-:Y:S04]  /*1c10*/  LDGSTS.E [R51+0x7800], desc[UR16][R20.64], P5 ;  /* 0x0780000014337fae */ /* 0x0003e8000a9a1010 */
[----:B------:R-:W0:Y:S04]  /*1c20*/  LDGDEPBAR ;  /* 0x00000000000079af */ /* 0x000e280000000000 */
[----:B------:R2:W-:Y:S04]  /*1c30*/  LDGSTS.E [R93+0xc000], desc[UR16][R40.64], P0 ;  /* 0x0c000000285d7fae */ /* 0x0005e800081a1010 */
[----:B------:R2:W-:Y:S01]  /*1c40*/  LDGSTS.E [R93+0xc800], desc[UR16][R36.64], P0 ;  /* 0x0c800000245d7fae */ /* 0x0005e200081a1010 */
[----:B-1----:R-:W-:-:S03]  /*1c50*/  CS2R R50, SRZ ;  /* 0x0000000000327805 */ /* 0x002fc6000001ff00 */
[----:B------:R2:W-:Y:S04]  /*1c60*/  LDGSTS.E [R93+0xd000], desc[UR16][R34.64], P0 ;  /* 0x0d000000225d7fae */ /* 0x0005e800081a1010 */
[----:B------:R2:W-:Y:S04]  /*1c70*/  LDGSTS.E [R93+0xd800], desc[UR16][R32.64], P0 ;  /* 0x0d800000205d7fae */ /* 0x0005e800081a1010 */
[----:B------:R2:W-:Y:S04]  /*1c80*/  LDGSTS.E [R93+0xe000], desc[UR16][R30.64], P0 ;  /* 0x0e0000001e5d7fae */ /* 0x0005e800081a1010 */
[----:B------:R2:W-:Y:S04]  /*1c90*/  LDGSTS.E [R93+0xe800], desc[UR16][R26.64], P0 ;  /* 0x0e8000001a5d7fae */ /* 0x0005e800081a1010 */
[----:B------:R2:W-:Y:S04]  /*1ca0*/  LDGSTS.E [R93+0xf000], desc[UR16][R22.64], P0 ;  /* 0x0f000000165d7fae */ /* 0x0005e800081a1010 */
[----:B------:R2:W-:Y:S04]  /*1cb0*/  LDGSTS.E [R93+0xf800], desc[UR16][R24.64], P0 ;  /* 0x0f800000185d7fae */ /* 0x0005e800081a1010 */
[----:B------:R-:W0:Y:S01]  /*1cc0*/  LDGDEPBAR ;  /* 0x00000000000079af */ /* 0x000e220000000000 */
[----:B------:R-:W-:Y:S05]  /*1cd0*/  BRA.U !UP0, `(.L_x_0) ;  /* 0x0000001108907547 */ /* 0x000fea000b800000 */
[----:B------:R-:W-:Y:S01]  /*1ce0*/  SHF.R.S32.HI R20, RZ, 0x1f, R11 ;  /* 0x0000001fff147819 */ /* 0x000fe2000001140b */
[----:B------:R-:W-:Y:S01]  /*1cf0*/  IMAD.U32 R17, RZ, RZ, UR6 ;  /* 0x00000006ff117e24 */ /* 0x000fe2000f8e00ff */
[----:B------:R-:W-:Y:S01]  /*1d00*/  USHF.R.S32.HI UR11, URZ, 0x1f, UR6 ;  /* 0x0000001fff0b7899 */ /* 0x000fe20008011406 */
[----:B------:R-:W-:Y:S01]  /*1d10*/  SHF.R.S32.HI R18, RZ, 0x1f, R9 ;  /* 0x0000001fff127819 */ /* 0x000fe20000011409 */
[----:B------:R-:W-:Y:S01]  /*1d20*/  UIADD3 UR10, UPT, UPT, UR12, -0x80, URZ ;  /* 0xffffff800c0a7890 */ /* 0x000fe2000fffe0ff */
[----:B------:R-:W-:Y:S01]  /*1d30*/  SHF.L.U64.HI R11, R11, 0x2, R20 ;  /* 0x000000020b0b7819 */ /* 0x000fe20000010214 */
[----:B------:R-:W-:Y:S01]  /*1d40*/  USHF.R.S32.HI UR12, URZ, 0x1f, UR7 ;  /* 0x0000001fff0c7899 */ /* 0x000fe20008011407 */
[----:B------:R-:W-:Y:S01]  /*1d50*/  SHF.R.S32.HI R20, RZ, 0x1f, R89 ;  /* 0x0000001fff147819 */ /* 0x000fe20000011459 */
[----:B------:R-:W-:Y:S01]  /*1d60*/  IMAD.U32 R21, RZ, RZ, UR11 ;  /* 0x0000000bff157e24 */ /* 0x000fe2000f8e00ff */
[----:B------:R-:W-:Y:S01]  /*1d70*/  SHF.R.S32.HI R16, RZ, 0x1f, R5 ;  /* 0x0000001fff107819 */ /* 0x000fe20000011405 */
[----:B------:R-:W-:Y:S01]  /*1d80*/  USHF.L.U32 UR4, UR7, 0x3, URZ ;  /* 0x0000000307047899 */ /* 0x000fe200080006ff */
[----:B------:R-:W-:Y:S01]  /*1d90*/  LEA R92, P0, R17, R92, 0x3 ;  /* 0x0000005c115c7211 */ /* 0x000fe200078018ff */
[----:B--2---:R-:W-:Y:S01]  /*1da0*/  IMAD.SHL.U32 R23, R56, 0x2, RZ ;  /* 0x0000000238177824 */ /* 0x004fe200078e00ff */
[----:B------:R-:W-:Y:S01]  /*1db0*/  SHF.L.U64.HI R9, R9, 0x2, R18 ;  /* 0x0000000209097819 */ /* 0x000fe20000010212 */
[----:B------:R-:W-:Y:S01]  /*1dc0*/  USHF.L.U64.HI UR9, UR7, 0x3, UR12 ;  /* 0x0000000307097899 */ /* 0x000fe2000801020c */
[----:B------:R-:W-:Y:S01]  /*1dd0*/  SHF.L.U64.HI R17, R89, 0x2, R20 ;  /* 0x0000000259117819 */ /* 0x000fe20000010214 */
[----:B------:R-:W-:Y:S01]  /*1de0*/  IMAD.U32 R20, RZ, RZ, UR6 ;  /* 0x00000006ff147e24 */ /* 0x000fe2000f8e00ff */
[----:B------:R-:W-:-:S02]  /*1df0*/  SHF.L.U64.HI R32, R5, 0x2, R16 ;  /* 0x0000000205207819 */ /* 0x000fc40000010210 */
[----:B------:R-:W-:Y:S02]  /*1e00*/  CS2R R52, SRZ ;  /* 0x0000000000347805 */ /* 0x000fe4000001ff00 */
[----:B------:R-:W-:Y:S02]  /*1e10*/  SHF.R.S32.HI R18, RZ, 0x1f, R15 ;  /* 0x0000001fff127819 */ /* 0x000fe4000001140f */
[----:B------:R-:W-:Y:S02]  /*1e20*/  CS2R R54, SRZ ;  /* 0x0000000000367805 */ /* 0x000fe4000001ff00 */
[----:B------:R-:W-:Y:S02]  /*1e30*/  SHF.R.S32.HI R5, RZ, 0x1f, R90 ;  /* 0x0000001fff057819 */ /* 0x000fe4000001145a */
[----:B------:R-:W-:Y:S02]  /*1e40*/  CS2R R48, SRZ ;  /* 0x0000000000307805 */ /* 0x000fe4000001ff00 */
[----:B------:R-:W-:-:S02]  /*1e50*/  SHF.L.U64.HI R15, R15, 0x2, R18 ;  /* 0x000000020f0f7819 */ /* 0x000fc40000010212 */
[----:B------:R-:W-:Y:S02]  /*1e60*/  CS2R R50, SRZ ;  /* 0x0000000000327805 */ /* 0x000fe4000001ff00 */
[----:B------:R-:W-:Y:S01]  /*1e70*/  SHF.L.U64.HI R18, R90, 0x2, R5 ;  /* 0x000000025a127819 */ /* 0x000fe20000010205 */
[----:B------:R-:W-:Y:S01]  /*1e80*/  USHF.L.U32 UR18, UR7, 0x2, URZ ;  /* 0x0000000207127899 */ /* 0x000fe200080006ff */
[----:B------:R-:W-:Y:S01]  /*1e90*/  LEA.HI.X R32, R20, R32, R21, 0x3, P0 ;  /* 0x0000002014207211 */ /* 0x000fe200000f1c15 */
[C---:B------:R-:W-:Y:S01]  /*1ea0*/  IMAD.SHL.U32 R21, R56.reuse, 0x40, RZ ;  /* 0x0000004038157824 */ /* 0x040fe200078e00ff */
[C---:B------:R-:W-:Y:S01]  /*1eb0*/  LOP3.LUT R5, R56.reuse, 0x3, RZ, 0xc0, !PT ;  /* 0x0000000338057812 */ /* 0x040fe200078ec0ff */
[----:B------:R-:W-:Y:S01]  /*1ec0*/  USHF.L.U64.HI UR12, UR7, 0x2, UR12 ;  /* 0x00000002070c7899 */ /* 0x000fe2000801020c */
[----:B------:R-:W-:Y:S01]  /*1ed0*/  SHF.R.S32.HI R19, RZ, 0x1f, R68 ;  /* 0x0000001fff137819 */ /* 0x000fe20000011444 */
[----:B------:R-:W-:Y:S01]  /*1ee0*/  USHF.L.U64.HI UR11, UR6, 0x2, UR11 ;  /* 0x00000002060b7899 */ /* 0x000fe2000801020b */
[----:B------:R-:W-:Y:S01]  /*1ef0*/  LOP3.LUT R20, R56, 0x7, RZ, 0xc0, !PT ;  /* 0x0000000738147812 */ /* 0x000fe200078ec0ff */
[----:B------:R-:W-:Y:S01]  /*1f00*/  IMAD R5, R5, 0x120, RZ ;  /* 0x0000012005057824 */ /* 0x000fe200078e02ff */
[----:B------:R-:W-:Y:S01]  /*1f10*/  LOP3.LUT R67, R67, 0xc0, RZ, 0xc0, !PT ;  /* 0x000000c043437812 */ /* 0x000fe200078ec0ff */
[----:B------:R-:W-:Y:S01]  /*1f20*/  UMOV UR7, 0xffffffff ;  /* 0xffffffff00077882 */ /* 0x000fe20000000000 */
[----:B------:R-:W-:Y:S01]  /*1f30*/  SHF.L.U64.HI R19, R68, 0x2, R19 ;  /* 0x0000000244137819 */ /* 0x000fe20000010213 */
[----:B------:R-:W-:Y:S01]  /*1f40*/  IMAD.SHL.U32 R22, R20, 0x10, RZ ;  /* 0x0000001014167824 */ /* 0x000fe200078e00ff */
[----:B------:R-:W-:-:S02]  /*1f50*/  LOP3.LUT R21, R21, 0x1800, RZ, 0xc0, !PT ;  /* 0x0000180015157812 */ /* 0x000fc400078ec0ff */
[----:B------:R-:W-:Y:S02]  /*1f60*/  LOP3.LUT R68, R67, 0x1c, R56, 0xf8, !PT ;  /* 0x0000001c43447812 */ /* 0x000fe400078ef838 */
[----:B------:R-:W-:Y:S01]  /*1f70*/  LOP3.LUT R22, R22, 0x30, R23, 0x78, !PT ;  /* 0x0000003016167812 */ /* 0x000fe200078e7817 */
[----:B------:R-:W-:Y:S01]  /*1f80*/  IMAD R21, R20, 0x100, R21 ;  /* 0x0000010014157824 */ /* 0x000fe200078e0215 */
[----:B------:R-:W-:Y:S02]  /*1f90*/  LOP3.LUT R68, R5, R68, RZ, 0x3c, !PT ;  /* 0x0000004405447212 */ /* 0x000fe400078e3cff */
[----:B------:R-:W-:Y:S02]  /*1fa0*/  SHF.R.S32.HI R20, RZ, 0x1f, R65 ;  /* 0x0000001fff147819 */ /* 0x000fe40000011441 */
[----:B------:R-:W-:Y:S02]  /*1fb0*/  SHF.R.S32.HI R5, RZ, 0x1f, R62 ;  /* 0x0000001fff057819 */ /* 0x000fe4000001143e */
[----:B------:R-:W-:-:S02]  /*1fc0*/  LEA R36, P1, R65, UR4, 0x2 ;  /* 0x0000000441247c11 */ /* 0x000fc4000f8210ff */
[----:B------:R-:W-:Y:S02]  /*1fd0*/  LEA R30, P3, R62, UR4, 0x2 ;  /* 0x000000043e1e7c11 */ /* 0x000fe4000f8610ff */
[----:B------:R-:W-:Y:S02]  /*1fe0*/  SHF.R.S32.HI R25, RZ, 0x1f, R66 ;  /* 0x0000001fff197819 */ /* 0x000fe40000011442 */
[----:B------:R-:W-:Y:S02]  /*1ff0*/  SHF.R.S32.HI R23, RZ, 0x1f, R64 ;  /* 0x0000001fff177819 */ /* 0x000fe40000011440 */
[----:B------:R-:W-:Y:S02]  /*2000*/  LEA R37, P0, R66, UR4, 0x2 ;  /* 0x0000000442257c11 */ /* 0x000fe4000f8010ff */
[----:B------:R-:W-:Y:S02]  /*2010*/  LEA R35, P2, R64, UR4, 0x2 ;  /* 0x0000000440237c11 */ /* 0x000fe4000f8410ff */
[----:B------:R-:W-:-:S02]  /*2020*/  LEA.HI.X R65, R65, UR9, R20, 0x2, P1 ;  /* 0x0000000941417c11 */ /* 0x000fc400088f1414 */
[----:B------:R-:W-:Y:S02]  /*2030*/  LEA.HI.X R34, R62, UR9, R5, 0x2, P3 ;  /* 0x000000093e227c11 */ /* 0x000fe400098f1405 */
[----:B------:R-:W-:Y:S01]  /*2040*/  LEA.HI.X R38, R66, UR9, R25, 0x2, P0 ;  /* 0x0000000942267c11 */ /* 0x000fe200080f1419 */
[----:B------:R-:W-:Y:S01]  /*2050*/  IMAD.IADD R66, R21, 0x1, R22 ;  /* 0x0000000115427824 */ /* 0x000fe200078e0216 */
[----:B------:R-:W-:Y:S02]  /*2060*/  LEA.HI.X R64, R64, UR9, R23, 0x2, P2 ;  /* 0x0000000940407c11 */ /* 0x000fe400090f1417 */
[----:B------:R-:W-:Y:S02]  /*2070*/  SHF.R.S32.HI R20, RZ, 0x1f, R57 ;  /* 0x0000001fff147819 */ /* 0x000fe40000011439 */
[----:B------:R-:W-:Y:S02]  /*2080*/  LEA R26, P3, R57, UR4, 0x2 ;  /* 0x00000004391a7c11 */ /* 0x000fe4000f8610ff */
[----:B------:R-:W-:-:S02]  /*2090*/  SHF.R.S32.HI R23, RZ, 0x1f, R60 ;  /* 0x0000001fff177819 */ /* 0x000fc4000001143c */
[----:B------:R-:W-:Y:S02]  /*20a0*/  LEA R25, P0, R60, UR4, 0x2 ;  /* 0x000000043c197c11 */ /* 0x000fe4000f8010ff */
[----:B------:R-:W-:Y:S02]  /*20b0*/  SHF.R.S32.HI R16, RZ, 0x1f, R7 ;  /* 0x0000001fff107819 */ /* 0x000fe40000011407 */
[----:B------:R-:W-:Y:S02]  /*20c0*/  SHF.R.S32.HI R24, RZ, 0x1f, R59 ;  /* 0x0000001fff187819 */ /* 0x000fe4000001143b */
[----:B------:R-:W-:Y:S02]  /*20d0*/  SHF.R.S32.HI R5, RZ, 0x1f, R58 ;  /* 0x0000001fff057819 */ /* 0x000fe4000001143a */
[----:B------:R-:W-:Y:S02]  /*20e0*/  LEA R27, P1, R59, UR4, 0x2 ;  /* 0x000000043b1b7c11 */ /* 0x000fe4000f8210ff */
[----:B------:R-:W-:Y:S01]  /*20f0*/  LEA R31, P2, R58, UR4, 0x2 ;  /* 0x000000043a1f7c11 */ /* 0x000fe2000f8410ff */
[----:B------:R-:W-:Y:S01]  /*2100*/  UMOV UR4, URZ ;  /* 0x000000ff00047c82 */ /* 0x000fe20008000000 */
[----:B------:R-:W-:-:S02]  /*2110*/  LEA.HI.X R62, R57, UR9, R20, 0x2, P3 ;  /* 0x00000009393e7c11 */ /* 0x000fc400098f1414 */
[----:B------:R-:W-:Y:S02]  /*2120*/  LEA.HI.X R56, R60, UR9, R23, 0x2, P0 ;  /* 0x000000093c387c11 */ /* 0x000fe400080f1417 */
[----:B------:R-:W-:Y:S02]  /*2130*/  IADD3 R20, P5, PT, R36, UR22, RZ ;  /* 0x0000001624147c10 */ /* 0x000fe4000ffbe0ff */
[----:B------:R-:W-:Y:S02]  /*2140*/  SHF.L.U64.HI R7, R7, 0x2, R16 ;  /* 0x0000000207077819 */ /* 0x000fe40000010210 */
[----:B------:R-:W-:Y:S02]  /*2150*/  LEA.HI.X R33, R59, UR9, R24, 0x2, P1 ;  /* 0x000000093b217c11 */ /* 0x000fe400088f1418 */
[----:B------:R-:W-:Y:S01]  /*2160*/  LEA.HI.X R60, R58, UR9, R5, 0x2, P2 ;  /* 0x000000093a3c7c11 */ /* 0x000fe200090f1405 */
[----:B------:R-:W-:Y:S01]  /*2170*/  USHF.R.S32.HI UR9, URZ, 0x1f, UR5 ;  /* 0x0000001fff097899 */ /* 0x000fe20008011405 */
[----:B------:R-:W-:-:S02]  /*2180*/  SHF.R.S32.HI R16, RZ, 0x1f, R13 ;  /* 0x0000001fff107819 */ /* 0x000fc4000001140d */
[----:B------:R-:W-:Y:S01]  /*2190*/  IADD3 R5, P4, PT, R37, UR22, RZ ;  /* 0x0000001625057c10 */ /* 0x000fe2000ff9e0ff */
[----:B------:R-:W-:Y:S01]  /*21a0*/  ULEA.HI UR9, UR9, UR5, URZ, 0x6 ;  /* 0x0000000509097291 */ /* 0x000fe2000f8f30ff */
[----:B------:R-:W-:Y:S02]  /*21b0*/  IADD3 R21, P3, PT, R35, UR22, RZ ;  /* 0x0000001623157c10 */ /* 0x000fe4000ff7e0ff */
[----:B------:R-:W-:Y:S01]  /*21c0*/  IADD3.X R24, PT, PT, R65, UR23, RZ, P5, !PT ;  /* 0x0000001741187c10 */ /* 0x000fe2000affe4ff */
[----:B------:R-:W-:Y:S01]  /*21d0*/  USHF.R.S32.HI UR9, URZ, 0x6, UR9 ;  /* 0x00000006ff097899 */ /* 0x000fe20008011409 */
[----:B------:R-:W-:Y:S01]  /*21e0*/  IADD3 R57, P5, PT, R26, UR22, RZ ;  /* 0x000000161a397c10 */ /* 0x000fe2000ffbe0ff */
[----:B------:R-:W-:Y:S01]  /*21f0*/  UMOV UR5, 0x1 ;  /* 0x0000000100057882 */ /* 0x000fe20000000000 */
[----:B------:R-:W-:Y:S01]  /*2200*/  SHF.L.U64.HI R13, R13, 0x2, R16 ;  /* 0x000000020d0d7819 */ /* 0x000fe20000010210 */
[----:B------:R-:W-:Y:S01]  /*2210*/  UIADD3 UR13, UPT, UPT, UR9, -0x2, URZ ;  /* 0xfffffffe090d7890 */ /* 0x000fe2000fffe0ff */
[----:B------:R-:W-:-:S02]  /*2220*/  IADD3.X R22, PT, PT, R38, UR23, RZ, P4, !PT ;  /* 0x0000001726167c10 */ /* 0x000fc4000a7fe4ff */
[----:B------:R-:W-:Y:S02]  /*2230*/  IADD3.X R26, PT, PT, R64, UR23, RZ, P3, !PT ;  /* 0x00000017401a7c10 */ /* 0x000fe40009ffe4ff */
[----:B------:R-:W-:Y:S02]  /*2240*/  SHF.R.S32.HI R16, RZ, 0x1f, R91 ;  /* 0x0000001fff107819 */ /* 0x000fe4000001145b */
[----:B------:R-:W-:Y:S02]  /*2250*/  IADD3 R23, P0, PT, R30, UR22, RZ ;  /* 0x000000161e177c10 */ /* 0x000fe4000ff1e0ff */
[----:B------:R-:W-:Y:S02]  /*2260*/  IADD3 R25, P2, PT, R25, UR22, RZ ;  /* 0x0000001619197c10 */ /* 0x000fe4000ff5e0ff */
[----:B------:R-:W-:Y:S02]  /*2270*/  IADD3 R27, P1, PT, R27, UR22, RZ ;  /* 0x000000161b1b7c10 */ /* 0x000fe4000ff3e0ff */
[----:B------:R-:W-:-:S02]  /*2280*/  IADD3 R31, P4, PT, R31, UR22, RZ ;  /* 0x000000161f1f7c10 */ /* 0x000fc4000ff9e0ff */
[----:B------:R-:W-:Y:S02]  /*2290*/  IADD3 R59, P3, PT, R92, UR20, RZ ;  /* 0x000000145c3b7c10 */ /* 0x000fe4000ff7e0ff */
[----:B------:R-:W-:Y:S02]  /*22a0*/  SHF.L.U64.HI R16, R91, 0x2, R16 ;  /* 0x000000025b107819 */ /* 0x000fe40000010210 */
[----:B------:R-:W-:Y:S02]  /*22b0*/  IADD3.X R30, PT, PT, R34, UR23, RZ, P0, !PT ;  /* 0x00000017221e7c10 */ /* 0x000fe400087fe4ff */
[----:B------:R-:W-:Y:S02]  /*22c0*/  IADD3.X R56, PT, PT, R56, UR23, RZ, P2, !PT ;  /* 0x0000001738387c10 */ /* 0x000fe400097fe4ff */
[----:B------:R-:W-:Y:S02]  /*22d0*/  IADD3.X R58, PT, PT, R33, UR23, RZ, P1, !PT ;  /* 0x00000017213a7c10 */ /* 0x000fe40008ffe4ff */
[----:B------:R-:W-:-:S02]  /*22e0*/  IADD3.X R60, PT, PT, R60, UR23, RZ, P4, !PT ;  /* 0x000000173c3c7c10 */ /* 0x000fc4000a7fe4ff */
[----:B------:R-:W-:Y:S02]  /*22f0*/  IADD3.X R62, PT, PT, R62, UR23, RZ, P5, !PT ;  /* 0x000000173e3e7c10 */ /* 0x000fe4000affe4ff */
[----:B------:R-:W-:Y:S02]  /*2300*/  IADD3.X R64, PT, PT, R32, UR21, RZ, P3, !PT ;  /* 0x0000001520407c10 */ /* 0x000fe40009ffe4ff */
[----:B------:R-:W-:Y:S02]  /*2310*/  LOP3.LUT R67, R68, 0x20, RZ, 0x3c, !PT ;  /* 0x0000002044437812 */ /* 0x000fe400078e3cff */
[----:B------:R-:W-:-:S07]  /*2320*/  LOP3.LUT R65, R66, 0x40, RZ, 0x3c, !PT ;  /* 0x0000004042417812 */ /* 0x000fce00078e3cff */
.L_x_1:
[----:B------:R-:W-:-:S04]  /*2330*/  DEPBAR.LE SB0, 0x2 ;  /* 0x000080800000791a */ /* 0x000fc80000000000 */
[----:B------:R-:W-:Y:S01]  /*2340*/  UIADD3 UR7, UPT, UPT, UR7, 0x1, URZ ;  /* 0x0000000107077890 */ /* 0x000fe2000fffe0ff */
[----:B------:R-:W-:Y:S01]  /*2350*/  BAR.SYNC.DEFER_BLOCKING 0x0 ;  /* 0x0000000000007b1d */ /* 0x000fe20000010000 */
[----:B------:R-:W-:Y:S01]  /*2360*/  UISETP.GE.AND UP1, UPT, UR4, UR13, UPT ;  /* 0x0000000d0400728c */ /* 0x000fe2000bf26270 */
[----:B------:R-:W-:Y:S01]  /*2370*/  ISETP.GE.AND P0, PT, R85, UR10, PT ;  /* 0x0000000a55007c0c */ /* 0x000fe2000bf06270 */
[----:B------:R-:W-:Y:S02]  /*2380*/  UISETP.GT.AND UP0, UPT, UR7, 0x1, UPT ;  /* 0x000000010700788c */ /* 0x000fe4000bf04270 */
[----:B------:R-:W-:Y:S02]  /*2390*/  UIADD3 UR5, UPT, UPT, UR5, 0x1, URZ ;  /* 0x0000000105057890 */ /* 0x000fe4000fffe0ff */
[----:B------:R-:W-:Y:S01]  /*23a0*/  USEL UR7, UR7, URZ, !UP0 ;  /* 0x000000ff07077287 */ /* 0x000fe2000c000000 */
[----:B------:R-:W-:Y:S01]  /*23b0*/  PLOP3.LUT P1, PT, PT, PT, UP1, 0x40, 0x4 ;  /* 0x000000000004781c */ /* 0x000fe20003f2e818 */
[----:B------:R-:W-:Y:S01]  /*23c0*/  UISETP.GT.AND UP0, UPT, UR5, 0x1, UPT ;  /* 0x000000010500788c */ /* 0x000fe2000bf04270 */
[----:B------:R-:W-:Y:S01]  /*23d0*/  PLOP3.LUT P3, PT, PT, PT, UP1, 0x40, 0x4 ;  /* 0x000000000004781c */ /* 0x000fe20003f6e818 */
[----:B------:R-:W-:-:S02]  /*23e0*/  ULEA UR14, UR7, UR8, 0xe ;  /* 0x00000008070e7291 */ /* 0x000fc4000f8e70ff */
[----:B------:R-:W-:Y:S02]  /*23f0*/  USEL UR5, UR5, URZ, !UP0 ;  /* 0x000000ff05057287 */ /* 0x000fe4000c000000 */
[----:B------:R-:W-:Y:S02]  /*2400*/  UIADD3 UR4, UPT, UPT, UR4, 0x1, URZ ;  /* 0x0000000104047890 */ /* 0x000fe4000fffe0ff */
[----:B------:R-:W-:Y:S02]  /*2410*/  ULEA UR15, UR5, UR8, 0xe ;  /* 0x00000008050f7291 */ /* 0x000fe4000f8e70ff */
[----:B------:R-:W-:-:S04]  /*2420*/  UISETP.NE.U32.AND UP0, UPT, UR9, UR4, UPT ;  /* 0x000000040900728c */ /* 0x000fc8000bf05070 */
[----:B------:R-:W-:Y:S01]  /*2430*/  VIADD R89, R70, UR15 ;  /* 0x0000000f46597c36 */ /* 0x000fe20008000000 */
[----:B------:R-:W-:Y:S04]  /*2440*/  LDS R36, [R68+UR14] ;  /* 0x0000000e44247984 */ /* 0x000fe80008000800 */
[----:B------:R-:W-:Y:S04]  /*2450*/  LDS R38, [R68+UR14+0x400] ;  /* 0x0004000e44267984 */ /* 0x000fe80008000800 */
[----:B------:R-:W-:Y:S04]  /*2460*/  LDS R37, [R67+UR14] ;  /* 0x0000000e43257984 */ /* 0x000fe80008000800 */
[----:B------:R-:W-:Y:S04]  /*2470*/  LDS R39, [R67+UR14+0x400] ;  /* 0x0004000e43277984 */ /* 0x000fe80008000800 */
[----:B------:R-:W1:Y:S04]  /*2480*/  LDSM.16.M88.4 R32, [R66+UR14+0x8000] ;  /* 0x0080000e4220783b */ /* 0x000e680008000200 */
[----:B------:R-:W2:Y:S04]  /*2490*/  LDSM.16.M88.4 R44, [R66+UR14+0xa000] ;  /* 0x00a0000e422c783b */ /* 0x000ea80008000200 */
[----:B------:R-:W-:Y:S04]  /*24a0*/  LDS R40, [R68+UR14+0x800] ;  /* 0x0008000e44287984 */ /* 0x000fe80008000800 */
[----:B------:R-:W-:Y:S04]  /*24b0*/  LDS R42, [R68+UR14+0xc00] ;  /* 0x000c000e442a7984 */ /* 0x000fe80008000800 */
[----:B------:R-:W-:Y:S04]  /*24c0*/  LDS R41, [R67+UR14+0x800] ;  /* 0x0008000e43297984 */ /* 0x000fe80008000800 */
[----:B------:R-:W3:Y:S01]  /*24d0*/  LDS R43, [R67+UR14+0xc00] ;  /* 0x000c000e432b7984 */ /* 0x000ee20008000800 */
[C---:B-1----:R-:W-:Y:S03]  /*24e0*/  HMMA.1688.F32.TF32 R52, R36.reuse, R32, R52 ;  /* 0x000000202434723c */ /* 0x042fe60000081034 */
[----:B------:R-:W-:Y:S04]  /*24f0*/  LDS R32, [R68+UR14+0x1000] ;  /* 0x0010000e44207984 */ /* 0x000fe80008000800 */
[----:B------:R-:W-:Y:S01]  /*2500*/  LDS R33, [R67+UR14+0x1000] ;  /* 0x0010000e43217984 */ /* 0x000fe20008000800 */
[----:B--2---:R-:W-:Y:S03]  /*2510*/  HMMA.1688.F32.TF32 R48, R36, R44, R48 ;  /* 0x0000002c2430723c */ /* 0x004fe60000081030 */
[----:B------:R-:W-:Y:S04]  /*2520*/  LDSM.16.M88.4 R36, [R65+UR14+0x8000] ;  /* 0x0080000e4124783b */ /* 0x000fe80008000200 */
[----:B------:R-:W-:Y:S04]  /*2530*/  LDS R44, [R68+UR14+0x1800] ;  /* 0x0018000e442c7984 */ /* 0x000fe80008000800 */
[----:B------:R-:W-:Y:S01]  /*2540*/  LDS R45, [R67+UR14+0x1800] ;  /* 0x0018000e432d7984 */ /* 0x000fe20008000800 */
[C---:B---3--:R-:W-:Y:S03]  /*2550*/  HMMA.1688.F32.TF32 R52, R40.reuse, R34, R52 ;  /* 0x000000222834723c */ /* 0x048fe60000081034 */
[----:B------:R-:W-:Y:S04]  /*2560*/  LDS R34, [R68+UR14+0x1400] ;  /* 0x0014000e44227984 */ /* 0x000fe80008000800 */
[----:B------:R-:W1:Y:S01]  /*2570*/  LDS R35, [R67+UR14+0x1400] ;  /* 0x0014000e43237984 */ /* 0x000e620008000800 */
[----:B------:R-:W-:Y:S03]  /*2580*/  HMMA.1688.F32.TF32 R40, R40, R46, R48 ;  /* 0x0000002e2828723c */ /* 0x000fe60000081030 */
[----:B------:R-:W2:Y:S04]  /*2590*/  LDSM.16.M88.4 R48, [R65+UR14+0xa000] ;  /* 0x00a0000e4130783b */ /* 0x000ea80008000200 */
[----:B------:R-:W-:Y:S04]  /*25a0*/  LDS R46, [R68+UR14+0x1c00] ;  /* 0x001c000e442e7984 */ /* 0x000fe80008000800 */
[----:B------:R-:W3:Y:S01]  /*25b0*/  LDS R47, [R67+UR14+0x1c00] ;  /* 0x001c000e432f7984 */ /* 0x000ee20008000800 */
[C---:B-1----:R-:W-:Y:S08]  /*25c0*/  HMMA.1688.F32.TF32 R52, R32.reuse, R36, R52 ;  /* 0x000000242034723c */ /* 0x042ff00000081034 */
[----:B--2---:R-:W-:Y:S01]  /*25d0*/  HMMA.1688.F32.TF32 R40, R32, R48, R40 ;  /* 0x000000302028723c */ /* 0x004fe20000081028 */
[----:B------:R-:W-:Y:S04]  /*25e0*/  LDS R32, [R68+UR14+0x2000] ;  /* 0x0020000e44207984 */ /* 0x000fe80008000800 */
[----:B------:R-:W-:Y:S04]  /*25f0*/  LDS R34, [R68+UR14+0x2400] ;  /* 0x0024000e44227984 */ /* 0x000fe80008000800 */
[----:B------:R-:W-:Y:S03]  /*2600*/  LDS R33, [R67+UR14+0x2000] ;  /* 0x0020000e43217984 */ /* 0x000fe60008000800 */
[C---:B---3--:R-:W-:Y:S01]  /*2610*/  HMMA.1688.F32.TF32 R52, R44.reuse, R38, R52 ;  /* 0x000000262c34723c */ /* 0x048fe20000081034 */
[----:B------:R-:W-:Y:S04]  /*2620*/  LDS R35, [R67+UR14+0x2400] ;  /* 0x0024000e43237984 */ /* 0x000fe80008000800 */
[----:B------:R-:W1:Y:S03]  /*2630*/  LDSM.16.M88.4 R36, [R66+UR14+0x8080] ;  /* 0x0080800e4224783b */ /* 0x000e660008000200 */
[----:B------:R-:W-:Y:S01]  /*2640*/  HMMA.1688.F32.TF32 R48, R44, R50, R40 ;  /* 0x000000322c30723c */ /* 0x000fe20000081028 */
[----:B------:R-:W2:Y:S04]  /*2650*/  LDSM.16.M88.4 R44, [R66+UR14+0xa080] ;  /* 0x00a0800e422c783b */ /* 0x000ea80008000200 */
[----:B------:R-:W-:Y:S04]  /*2660*/  LDS R40, [R68+UR14+0x2800] ;  /* 0x0028000e44287984 */ /* 0x000fe80008000800 */
[----:B------:R-:W-:Y:S04]  /*2670*/  LDS R42, [R68+UR14+0x2c00] ;  /* 0x002c000e442a7984 */ /* 0x000fe80008000800 */
[----:B------:R-:W-:Y:S04]  /*2680*/  LDS R41, [R67+UR14+0x2800] ;  /* 0x0028000e43297984 */ /* 0x000fe80008000800 */
[----:B------:R-:W3:Y:S01]  /*2690*/  LDS R43, [R67+UR14+0x2c00] ;  /* 0x002c000e432b7984 */ /* 0x000ee20008000800 */
[C---:B-1----:R-:W-:Y:S08]  /*26a0*/  HMMA.1688.F32.TF32 R52, R32.reuse, R36, R52 ;  /* 0x000000242034723c */ /* 0x042ff00000081034 */
[----:B--2---:R-:W-:Y:S01]  /*26b0*/  HMMA.1688.F32.TF32 R48, R32, R44, R48 ;  /* 0x0000002c2030723c */ /* 0x004fe20000081030 */
[----:B------:R-:W-:Y:S01]  /*26c0*/  LDS R32, [R68+UR14+0x3000] ;  /* 0x0030000e44207984 */ /* 0x000fe20008000800 */
[----:B------:R-:W-:-:S03]  /*26d0*/  SEL R44, RZ, 0x4, P0 ;  /* 0x00000004ff2c7807 */ /* 0x000fc60000000000 */
[----:B------:R-:W-:Y:S01]  /*26e0*/  LDS R34, [R68+UR14+0x3400] ;  /* 0x0034000e44227984 */ /* 0x000fe20008000800 */
[----:B------:R-:W-:Y:S02]  /*26f0*/  SEL R45, R44, RZ, P1 ;  /* 0x000000ff2c2d7207 */ /* 0x000fe40000800000 */
[----:B------:R-:W-:Y:S01]  /*2700*/  IADD3 R44, P0, PT, R88, R59, RZ ;  /* 0x0000003b582c7210 */ /* 0x000fe20007f1e0ff */
[----:B------:R-:W-:Y:S01]  /*2710*/  LDS R33, [R67+UR14+0x3000] ;  /* 0x0030000e43217984 */ /* 0x000fe20008000800 */
[----:B------:R-:W-:Y:S02]  /*2720*/  ISETP.NE.U32.AND P1, PT, R45, RZ, PT ;  /* 0x000000ff2d00720c */ /* 0x000fe40003f25070 */
[----:B---3--:R-:W-:Y:S01]  /*2730*/  HMMA.1688.F32.TF32 R36, R40, R38, R52 ;  /* 0x000000262824723c */ /* 0x008fe20000081034 */
[----:B------:R-:W-:Y:S01]  /*2740*/  LDS R35, [R67+UR14+0x3400] ;  /* 0x0034000e43237984 */ /* 0x000fe20008000800 */
[----:B------:R-:W-:Y:S01]  /*2750*/  IMAD.X R45, R64, 0x1, R7, P0 ;  /* 0x00000001402d7824 */ /* 0x000fe200000e0607 */
[----:B------:R-:W-:-:S02]  /*2760*/  ISETP.GE.AND P0, PT, R83, UR10, PT ;  /* 0x0000000a53007c0c */ /* 0x000fc4000bf06270 */
[----:B------:R-:W1:Y:S03]  /*2770*/  LDSM.16.M88.4 R52, [R65+UR14+0x8080] ;  /* 0x0080800e4134783b */ /* 0x000e660008000200 */
[----:B------:R-:W-:Y:S01]  /*2780*/  HMMA.1688.F32.TF32 R40, R40, R46, R48 ;  /* 0x0000002e2828723c */ /* 0x000fe20000081030 */
[----:B------:R-:W2:Y:S01]  /*2790*/  LDSM.16.M88.4 R48, [R65+UR14+0xa080] ;  /* 0x00a0800e4130783b */ /* 0x000ea20008000200 */
[----:B------:R-:W-:Y:S02]  /*27a0*/  SEL R46, RZ, 0x4, P0 ;  /* 0x00000004ff2e7807 */ /* 0x000fe40000000000 */
[----:B------:R-:W-:-:S04]  /*27b0*/  ISETP.GE.AND P0, PT, R81, UR10, PT ;  /* 0x0000000a51007c0c */ /* 0x000fc8000bf06270 */
[----:B------:R-:W-:-:S04]  /*27c0*/  SEL R47, RZ, 0x4, P0 ;  /* 0x00000004ff2f7807 */ /* 0x000fc80000000000 */
[C---:B-1----:R-:W-:Y:S08]  /*27d0*/  HMMA.1688.F32.TF32 R36, R32.reuse, R52, R36 ;  /* 0x000000342024723c */ /* 0x042ff00000081024 */
[----:B--2---:R-:W-:Y:S01]  /*27e0*/  HMMA.1688.F32.TF32 R40, R32, R48, R40 ;  /* 0x000000302028723c */ /* 0x004fe20000081028 */
[----:B------:R-:W-:Y:S04]  /*27f0*/  LDS R32, [R68+UR14+0x3800] ;  /* 0x0038000e44207984 */ /* 0x000fe80008000800 */
[----:B------:R-:W-:Y:S04]  /*2800*/  LDS R34, [R68+UR14+0x3c00] ;  /* 0x003c000e44227984 */ /* 0x000fe80008000800 */
[----:B------:R-:W-:Y:S04]  /*2810*/  LDS R33, [R67+UR14+0x3800] ;  /* 0x0038000e43217984 */ /* 0x000fe80008000800 */
[----:B------:R-:W1:Y:S01]  /*2820*/  LDS R35, [R67+UR14+0x3c00] ;  /* 0x003c000e43237984 */ /* 0x000e620008000800 */
[----:B------:R-:W-:Y:S06]  /*2830*/  BAR.SYNC.DEFER_BLOCKING 0x0 ;  /* 0x0000000000007b1d */ /* 0x000fec0000010000 */
[----:B------:R-:W-:Y:S01]  /*2840*/  @!PT LDS RZ, [RZ] ;  /* 0x00000000fffff984 */ /* 0x000fe20000000800 */
[----:B------:R-:W-:Y:S01]  /*2850*/  @!PT LDS RZ, [RZ] ;  /* 0x00000000fffff984 */ /* 0x000fe20000000800 */
[----:B------:R-:W-:Y:S01]  /*2860*/  @!PT LDS RZ, [RZ] ;  /* 0x00000000fffff984 */ /* 0x000fe20000000800 */
[----:B------:R2:W-:Y:S01]  /*2870*/  LDGSTS.E [R89], desc[UR16][R44.64], P1 ;  /* 0x000000002c597fae */ /* 0x0005e200089a1010 */
[----:B------:R-:W-:-:S04]  /*2880*/  PLOP3.LUT P1, PT, PT, PT, UP1, 0x40, 0x4 ;  /* 0x000000000004781c */ /* 0x000fc80003f2e818 */
[----:B------:R-:W-:Y:S02]  /*2890*/  SEL R46, R46, RZ, P1 ;  /* 0x000000ff2e2e7207 */ /* 0x000fe40000800000 */
[----:B------:R-:W-:Y:S02]  /*28a0*/  PLOP3.LUT P1, PT, PT, PT, UP1, 0x40, 0x4 ;  /* 0x000000000004781c */ /* 0x000fe40003f2e818 */
[----:B------:R-:W-:Y:S02]  /*28b0*/  ISETP.NE.U32.AND P0, PT, R46, RZ, PT ;  /* 0x000000ff2e00720c */ /* 0x000fe40003f05070 */
[----:B------:R-:W-:Y:S01]  /*28c0*/  SEL R47, R47, RZ, P1 ;  /* 0x000000ff2f2f7207 */ /* 0x000fe20000800000 */
[----:B-1----:R-:W-:Y:S01]  /*28d0*/  HMMA.1688.F32.TF32 R52, R32, R54, R36 ;  /* 0x000000362034723c */ /* 0x002fe20000081024 */
[----:B------:R-:W-:Y:S02]  /*28e0*/  IADD3 R46, P2, PT, R86, R59, RZ ;  /* 0x0000003b562e7210 */ /* 0x000fe40007f5e0ff */
[----:B------:R-:W-:-:S02]  /*28f0*/  ISETP.NE.U32.AND P1, PT, R47, RZ, PT ;  /* 0x000000ff2f00720c */ /* 0x000fc40003f25070 */
[-C--:B------:R-:W-:Y:S01]  /*2900*/  IADD3 R36, P4, PT, R74, R59.reuse, RZ ;  /* 0x0000003b4a247210 */ /* 0x080fe20007f9e0ff */
[----:B------:R-:W-:Y:S01]  /*2910*/  IMAD.X R47, R64, 0x1, R9, P2 ;  /* 0x00000001402f7824 */ /* 0x000fe200010e0609 */
[----:B--2---:R-:W-:-:S03]  /*2920*/  IADD3 R44, P2, PT, R84, R59, RZ ;  /* 0x0000003b542c7210 */ /* 0x004fc60007f5e0ff */
[C---:B------:R-:W-:Y:S01]  /*2930*/  IMAD.X R37, R64.reuse, 0x1, R18, P4 ;  /* 0x0000000140257824 */ /* 0x040fe200020e0612 */
[----:B------:R1:W-:Y:S01]  /*2940*/  LDGSTS.E [R89+0x800], desc[UR16][R46.64], P0 ;  /* 0x008000002e597fae */ /* 0x0003e200081a1010 */
[----:B------:R-:W-:Y:S01]  /*2950*/  IMAD.X R45, R64, 0x1, R11, P2 ;  /* 0x00000001402d7824 */ /* 0x000fe200010e060b */
[----:B------:R-:W-:-:S04]  /*2960*/  ISETP.GE.AND P0, PT, R79, UR10, PT ;  /* 0x0000000a4f007c0c */ /* 0x000fc8000bf06270 */
[----:B------:R2:W-:Y:S01]  /*2970*/  LDGSTS.E [R89+0x1000], desc[UR16][R44.64], P1 ;  /* 0x010000002c597fae */ /* 0x0005e200089a1010 */
[----:B------:R-:W-:Y:S02]  /*2980*/  PLOP3.LUT P1, PT, PT, PT, UP1, 0x40, 0x4 ;  /* 0x000000000004781c */ /* 0x000fe40003f2e818 */
[----:B------:R-:W-:Y:S02]  /*2990*/  SEL R48, RZ, 0x4, P0 ;  /* 0x00000004ff307807 */ /* 0x000fe40000000000 */
[----:B------:R-:W-:Y:S02]  /*29a0*/  ISETP.GE.AND P0, PT, R77, UR10, PT ;  /* 0x0000000a4d007c0c */ /* 0x000fe4000bf06270 */
[----:B------:R-:W-:Y:S02]  /*29b0*/  SEL R48, R48, RZ, P1 ;  /* 0x000000ff30307207 */ /* 0x000fe40000800000 */
[----:B------:R-:W-:Y:S02]  /*29c0*/  PLOP3.LUT P1, PT, PT, PT, UP1, 0x40, 0x4 ;  /* 0x000000000004781c */ /* 0x000fe40003f2e818 */
[----:B------:R-:W-:-:S02]  /*29d0*/  SEL R49, RZ, 0x4, P0 ;  /* 0x00000004ff317807 */ /* 0x000fc40000000000 */
[----:B------:R-:W-:Y:S02]  /*29e0*/  ISETP.NE.U32.AND P0, PT, R48, RZ, PT ;  /* 0x000000ff3000720c */ /* 0x000fe40003f05070 */
[----:B------:R-:W-:Y:S02]  /*29f0*/  SEL R49, R49, RZ, P1 ;  /* 0x000000ff31317207 */ /* 0x000fe40000800000 */
[----:B-1----:R-:W-:Y:S02]  /*2a00*/  IADD3 R46, P2, PT, R82, R59, RZ ;  /* 0x0000003b522e7210 */ /* 0x002fe40007f5e0ff */
[----:B------:R-:W-:-:S03]  /*2a10*/  ISETP.NE.U32.AND P1, PT, R49, RZ, PT ;  /* 0x000000ff3100720c */ /* 0x000fc60003f25070 */
[----:B------:R-:W-:Y:S01]  /*2a20*/  IMAD.X R47, R64, 0x1, R13, P2 ;  /* 0x00000001402f7824 */ /* 0x000fe200010e060d */
[----:B--2---:R-:W-:-:S04]  /*2a30*/  IADD3 R44, P2, PT, R80, R59, RZ ;  /* 0x0000003b502c7210 */ /* 0x004fc80007f5e0ff */
[----:B------:R1:W-:Y:S01]  /*2a40*/  LDGSTS.E [R89+0x1800], desc[UR16][R46.64], P0 ;  /* 0x018000002e597fae */ /* 0x0003e200081a1010 */
[----:B------:R-:W-:Y:S01]  /*2a50*/  IMAD.X R45, R64, 0x1, R15, P2 ;  /* 0x00000001402d7824 */ /* 0x000fe200010e060f */
[----:B------:R-:W-:Y:S02]  /*2a60*/  ISETP.GE.AND P0, PT, R75, UR10, PT ;  /* 0x0000000a4b007c0c */ /* 0x000fe4000bf06270 */
[----:B------:R-:W-:Y:S02]  /*2a70*/  PLOP3.LUT P2, PT, PT, PT, UP1, 0x40, 0x4 ;  /* 0x000000000004781c */ /* 0x000fe40003f4e818 */
[----:B------:R2:W-:Y:S01]  /*2a80*/  LDGSTS.E [R89+0x2000], desc[UR16][R44.64], P1 ;  /* 0x020000002c597fae */ /* 0x0005e200089a1010 */
[----:B------:R-:W-:Y:S02]  /*2a90*/  PLOP3.LUT P1, PT, PT, PT, UP1, 0x40, 0x4 ;  /* 0x000000000004781c */ /* 0x000fe40003f2e818 */
[----:B------:R-:W-:Y:S02]  /*2aa0*/  SEL R48, RZ, 0x4, P0 ;  /* 0x00000004ff307807 */ /* 0x000fe40000000000 */
[----:B------:R-:W-:Y:S01]  /*2ab0*/  ISETP.GE.AND P0, PT, R73, UR10, PT ;  /* 0x0000000a49007c0c */ /* 0x000fe2000bf06270 */
[----:B-1----:R-:W-:Y:S01]  /*2ac0*/  VIADD R47, R69, UR15 ;  /* 0x0000000f452f7c36 */ /* 0x002fe20008000000 */
[----:B------:R-:W-:-:S02]  /*2ad0*/  SEL R48, R48, RZ, P1 ;  /* 0x000000ff30307207 */ /* 0x000fc40000800000 */
[----:B------:R-:W-:Y:S02]  /*2ae0*/  ISETP.GE.AND P1, PT, R71, UR10, PT ;  /* 0x0000000a47007c0c */ /* 0x000fe4000bf26270 */
[----:B------:R-:W-:Y:S02]  /*2af0*/  SEL R49, RZ, 0x4, P0 ;  /* 0x00000004ff317807 */ /* 0x000fe40000000000 */
[----:B------:R-:W-:Y:S01]  /*2b00*/  ISETP.NE.U32.AND P0, PT, R48, RZ, PT ;  /* 0x000000ff3000720c */ /* 0x000fe20003f05070 */
[----:B------:R-:W-:Y:S01]  /*2b10*/  IMAD.U32 R48, RZ, RZ, UR6 ;  /* 0x00000006ff307e24 */ /* 0x000fe2000f8e00ff */
[----:B--2---:R-:W-:Y:S02]  /*2b20*/  SEL R45, RZ, 0x4, P1 ;  /* 0x00000004ff2d7807 */ /* 0x004fe40000800000 */
[----:B------:R-:W-:Y:S02]  /*2b30*/  SEL R49, R49, RZ, P2 ;  /* 0x000000ff31317207 */ /* 0x000fe40001000000 */
[----:B------:R-:W-:-:S02]  /*2b40*/  IADD3 R44, P2, PT, R78, R59, RZ ;  /* 0x0000003b4e2c7210 */ /* 0x000fc40007f5e0ff */
[----:B------:R-:W-:Y:S02]  /*2b50*/  SEL R46, R45, RZ, P3 ;  /* 0x000000ff2d2e7207 */ /* 0x000fe40001800000 */
[----:B------:R-:W-:Y:S01]  /*2b60*/  ISETP.GE.AND P3, PT, R87, UR10, PT ;  /* 0x0000000a57007c0c */ /* 0x000fe2000bf66270 */
[----:B------:R-:W-:Y:S01]  /*2b70*/  IMAD.X R45, R64, 0x1, R16, P2 ;  /* 0x00000001402d7824 */ /* 0x000fe200010e0610 */
[----:B------:R-:W-:Y:S01]  /*2b80*/  ISETP.NE.U32.AND P1, PT, R49, RZ, PT ;  /* 0x000000ff3100720c */ /* 0x000fe20003f25070 */
[----:B------:R-:W-:Y:S01]  /*2b90*/  UIADD3 UR10, UPT, UPT, UR10, -0x40, URZ ;  /* 0xffffffc00a0a7890 */ /* 0x000fe2000fffe0ff */
[----:B------:R-:W-:Y:S02]  /*2ba0*/  ISETP.NE.U32.AND P2, PT, R46, RZ, PT ;  /* 0x000000ff2e00720c */ /* 0x000fe40003f45070 */
[----:B------:R-:W-:Y:S01]  /*2bb0*/  SEL R46, RZ, 0x4, P3 ;  /* 0x00000004ff2e7807 */ /* 0x000fe20001800000 */
[----:B------:R-:W-:Y:S01]  /*2bc0*/  LDGSTS.E [R89+0x2800], desc[UR16][R44.64], P0 ;  /* 0x028000002c597fae */ /* 0x000fe200081a1010 */
[----:B------:R-:W-:-:S02]  /*2bd0*/  IADD3 R38, P3, PT, R76, R59, RZ ;  /* 0x0000003b4c267210 */ /* 0x000fc40007f7e0ff */
[----:B------:R-:W-:-:S03]  /*2be0*/  PLOP3.LUT P0, PT, PT, PT, UP1, 0x40, 0x4 ;  /* 0x000000000004781c */ /* 0x000fc60003f0e818 */
[----:B------:R-:W-:Y:S01]  /*2bf0*/  IMAD.X R39, R64, 0x1, R17, P3 ;  /* 0x0000000140277824 */ /* 0x000fe200018e0611 */
[----:B------:R-:W-:Y:S02]  /*2c00*/  SEL R46, R46, RZ, P0 ;  /* 0x000000ff2e2e7207 */ /* 0x000fe40000000000 */
[----:B------:R-:W-:Y:S02]  /*2c10*/  LEA R59, P0, R48, R59, 0x2 ;  /* 0x0000003b303b7211 */ /* 0x000fe400078010ff */
[----:B------:R-:W-:Y:S01]  /*2c20*/  HMMA.1688.F32.TF32 R48, R32, R50, R40 ;  /* 0x000000322030723c */ /* 0x000fe20000081028 */
[----:B------:R1:W-:Y:S01]  /*2c30*/  LDGSTS.E [R89+0x3000], desc[UR16][R38.64], P1 ;  /* 0x0300000026597fae */ /* 0x0003e200089a1010 */
[----:B------:R-:W-:Y:S02]  /*2c40*/  ISETP.NE.U32.AND P3, PT, R46, RZ, PT ;  /* 0x000000ff2e00720c */ /* 0x000fe40003f65070 */
[C---:B------:R-:W-:Y:S01]  /*2c50*/  IADD3 R34, P1, PT, R72.reuse, R31, RZ ;  /* 0x0000001f48227210 */ /* 0x040fe20007f3e0ff */
[----:B------:R2:W-:Y:S01]  /*2c60*/  LDGSTS.E [R89+0x3800], desc[UR16][R36.64], P2 ;  /* 0x0380000024597fae */ /* 0x0005e200091a1010 */
[----:B------:R-:W-:-:S02]  /*2c70*/  IADD3 R40, P2, PT, R72, R27, RZ ;  /* 0x0000001b48287210 */ /* 0x000fc40007f5e0ff */
[----:B------:R-:W-:Y:S01]  /*2c80*/  IADD3 R32, P5, PT, R72, R57, RZ ;  /* 0x0000003948207210 */ /* 0x000fe20007fbe0ff */
[--C-:B------:R-:W-:Y:S01]  /*2c90*/  IMAD.X R35, R60, 0x1, R19.reuse, P1 ;  /* 0x000000013c237824 */ /* 0x100fe200008e0613 */
[----:B------:R-:W-:Y:S01]  /*2ca0*/  IADD3 R42, P1, PT, R72, R25, RZ ;  /* 0x00000019482a7210 */ /* 0x000fe20007f3e0ff */
[--C-:B------:R-:W-:Y:S01]  /*2cb0*/  IMAD.X R41, R58, 0x1, R19.reuse, P2 ;  /* 0x000000013a297824 */ /* 0x100fe200010e0613 */
[----:B------:R-:W0:Y:S01]  /*2cc0*/  LDGDEPBAR ;  /* 0x00000000000079af */ /* 0x000e220000000000 */
[--C-:B------:R-:W-:Y:S01]  /*2cd0*/  IMAD.X R33, R62, 0x1, R19.reuse, P5 ;  /* 0x000000013e217824 */ /* 0x100fe200028e0613 */
[----:B-1----:R-:W-:Y:S01]  /*2ce0*/  IADD3 R38, P2, PT, R72, R23, RZ ;  /* 0x0000001748267210 */ /* 0x002fe20007f5e0ff */
[--C-:B------:R-:W-:Y:S01]  /*2cf0*/  IMAD.X R43, R56, 0x1, R19.reuse, P1 ;  /* 0x00000001382b7824 */ /* 0x100fe200008e0613 */
[C---:B------:R-:W-:Y:S02]  /*2d00*/  IADD3 R44, P1, PT, R72.reuse, R21, RZ ;  /* 0x00000015482c7210 */ /* 0x040fe40007f3e0ff */
[----:B------:R1:W-:Y:S01]  /*2d10*/  LDGSTS.E [R47+0x8000], desc[UR16][R32.64], P3 ;  /* 0x08000000202f7fae */ /* 0x0003e200099a1010 */
[----:B--2---:R-:W-:Y:S01]  /*2d20*/  IADD3 R36, P4, PT, R72, R20, RZ ;  /* 0x0000001448247210 */ /* 0x004fe20007f9e0ff */
[--C-:B------:R-:W-:Y:S01]  /*2d30*/  IMAD.X R39, R30, 0x1, R19.reuse, P2 ;  /* 0x000000011e277824 */ /* 0x100fe200010e0613 */
[----:B------:R-:W-:Y:S01]  /*2d40*/  IADD3 R27, P5, PT, R27, UR18, RZ ;  /* 0x000000121b1b7c10 */ /* 0x000fe2000ffbe0ff */
[--C-:B------:R-:W-:Y:S01]  /*2d50*/  IMAD.X R45, R26, 0x1, R19.reuse, P1 ;  /* 0x000000011a2d7824 */ /* 0x100fe200008e0613 */
[----:B------:R3:W-:Y:S01]  /*2d60*/  LDGSTS.E [R47+0x8800], desc[UR16][R34.64], P3 ;  /* 0x08800000222f7fae */ /* 0x0007e200099a1010 */
[----:B------:R-:W-:Y:S01]  /*2d70*/  IMAD.X R37, R24, 0x1, R19, P4 ;  /* 0x0000000118257824 */ /* 0x000fe200020e0613 */
[----:B------:R-:W-:-:S02]  /*2d80*/  IADD3 R20, P1, PT, R20, UR18, RZ ;  /* 0x0000001214147c10 */ /* 0x000fc4000ff3e0ff */
[----:B------:R3:W-:Y:S01]  /*2d90*/  LDGSTS.E [R47+0x9000], desc[UR16][R40.64], P3 ;  /* 0x09000000282f7fae */ /* 0x0007e200099a1010 */
[----:B------:R-:W-:Y:S02]  /*2da0*/  IADD3 R25, P4, PT, R25, UR18, RZ ;  /* 0x0000001219197c10 */ /* 0x000fe4000ff9e0ff */
[----:B-1----:R-:W-:Y:S01]  /*2db0*/  IADD3 R32, P2, PT, R72, R5, RZ ;  /* 0x0000000548207210 */ /* 0x002fe20007f5e0ff */
[----:B------:R3:W-:Y:S01]  /*2dc0*/  LDGSTS.E [R47+0x9800], desc[UR16][R42.64], P3 ;  /* 0x098000002a2f7fae */ /* 0x0007e200099a1010 */
[----:B------:R-:W-:Y:S02]  /*2dd0*/  IADD3 R5, P6, PT, R5, UR18, RZ ;  /* 0x0000001205057c10 */ /* 0x000fe4000ffde0ff */
[----:B------:R-:W-:Y:S01]  /*2de0*/  IADD3.X R24, PT, PT, R24, UR12, RZ, P1, !PT ;  /* 0x0000000c18187c10 */ /* 0x000fe20008ffe4ff */
[C---:B------:R-:W-:Y:S01]  /*2df0*/  IMAD.X R33, R22.reuse, 0x1, R19, P2 ;  /* 0x0000000116217824 */ /* 0x040fe200010e0613 */
[----:B------:R3:W-:Y:S01]  /*2e00*/  LDGSTS.E [R47+0xa000], desc[UR16][R38.64], P3 ;  /* 0x0a000000262f7fae */ /* 0x0007e200099a1010 */
[----:B------:R-:W-:-:S02]  /*2e10*/  IADD3.X R22, PT, PT, R22, UR12, RZ, P6, !PT ;  /* 0x0000000c16167c10 */ /* 0x000fc4000b7fe4ff */
[----:B------:R-:W-:Y:S01]  /*2e20*/  IADD3 R21, P2, PT, R21, UR18, RZ ;  /* 0x0000001215157c10 */ /* 0x000fe2000ff5e0ff */
[----:B------:R3:W-:Y:S01]  /*2e30*/  LDGSTS.E [R47+0xa800], desc[UR16][R44.64], P3 ;  /* 0x0a8000002c2f7fae */ /* 0x0007e200099a1010 */
[----:B------:R-:W-:Y:S02]  /*2e40*/  IADD3 R31, P6, PT, R31, UR18, RZ ;  /* 0x000000121f1f7c10 */ /* 0x000fe4000ffde0ff */
[----:B------:R-:W-:Y:S01]  /*2e50*/  IADD3 R57, P1, PT, R57, UR18, RZ ;  /* 0x0000001239397c10 */ /* 0x000fe2000ff3e0ff */
[----:B------:R3:W-:Y:S01]  /*2e60*/  LDGSTS.E [R47+0xb000], desc[UR16][R36.64], P3 ;  /* 0x0b000000242f7fae */ /* 0x0007e200099a1010 */
[----:B------:R-:W-:Y:S02]  /*2e70*/  IADD3.X R26, PT, PT, R26, UR12, RZ, P2, !PT ;  /* 0x0000000c1a1a7c10 */ /* 0x000fe400097fe4ff */
[----:B------:R-:W-:Y:S01]  /*2e80*/  IADD3.X R56, PT, PT, R56, UR12, RZ, P4, !PT ;  /* 0x0000000c38387c10 */ /* 0x000fe2000a7fe4ff */
[----:B------:R3:W-:Y:S01]  /*2e90*/  LDGSTS.E [R47+0xb800], desc[UR16][R32.64], P3 ;  /* 0x0b800000202f7fae */ /* 0x0007e200099a1010 */
[----:B------:R-:W-:-:S02]  /*2ea0*/  IADD3 R23, P3, PT, R23, UR18, RZ ;  /* 0x0000001217177c10 */ /* 0x000fc4000ff7e0ff */
[----:B------:R-:W-:Y:S01]  /*2eb0*/  IADD3.X R58, PT, PT, R58, UR12, RZ, P5, !PT ;  /* 0x0000000c3a3a7c10 */ /* 0x000fe2000affe4ff */
[----:B------:R-:W0:Y:S01]  /*2ec0*/  LDGDEPBAR ;  /* 0x00000000000079af */ /* 0x000e220000000000 */
[----:B------:R-:W-:Y:S02]  /*2ed0*/  IADD3.X R30, PT, PT, R30, UR12, RZ, P3, !PT ;  /* 0x0000000c1e1e7c10 */ /* 0x000fe40009ffe4ff */
[----:B------:R-:W-:Y:S02]  /*2ee0*/  IADD3.X R60, PT, PT, R60, UR12, RZ, P6, !PT ;  /* 0x0000000c3c3c7c10 */ /* 0x000fe4000b7fe4ff */
[----:B------:R-:W-:Y:S02]  /*2ef0*/  IADD3.X R62, PT, PT, R62, UR12, RZ, P1, !PT ;  /* 0x0000000c3e3e7c10 */ /* 0x000fe40008ffe4ff */
[----:B------:R-:W-:Y:S01]  /*2f00*/  IADD3.X R64, PT, PT, R64, UR11, RZ, P0, !PT ;  /* 0x0000000b40407c10 */ /* 0x000fe200087fe4ff */
[----:B---3--:R-:W-:Y:S06]  /*2f10*/  BRA.U UP0, `(.L_x_1) ;  /* 0xfffffff500047547 */ /* 0x008fec000b83ffff */
.L_x_0:
[----:B------:R-:W-:-:S04]  /*2f20*/  DEPBAR.LE SB0, 0x0 ;  /* 0x000080000000791a */ /* 0x000fc80000000000 */
[----:B------:R-:W-:Y:S01]  /*2f30*/  IMAD.MOV.U32 R16, RZ, RZ, R53 ;  /* 0x000000ffff107224 */ /* 0x000fe200078e0035 */
[----:B------:R-:W-:Y:S01]  /*2f40*/  LOP3.LUT R7, R63, 0x40, RZ, 0x3c, !PT ;  /* 0x000000403f077812 */ /* 0x000fe200078e3cff */
[----:B--2---:R-:W-:Y:S01]  /*2f50*/  IMAD.MOV.U32 R22, RZ, RZ, R55 ;  /* 0x000000ffff167224 */ /* 0x004fe200078e0037 */
[----:B------:R-:W1:Y:S01]  /*2f60*/  LDCU UR4, c[0x0][0x3b4] ;  /* 0x00007680ff0477ac */ /* 0x000e620008000800 */
[----:B------:R-:W-:Y:S01]  /*2f70*/  IMAD.MOV.U32 R53, RZ, RZ, R48 ;  /* 0x000000ffff357224 */ /* 0x000fe200078e0030 */
[----:B------:R-:W-:Y:S01]  /*2f80*/  BAR.SYNC.DEFER_BLOCKING 0x0 ;  /* 0x0000000000007b1d */ /* 0x000fe20000010000 */
[----:B------:R-:W-:Y:S01]  /*2f90*/  IMAD.MOV.U32 R17, RZ, RZ, R49 ;  /* 0x000000ffff117224 */ /* 0x000fe200078e0031 */
[----:B------:R-:W-:Y:S01]  /*2fa0*/  ISETP.GE.AND P0, PT, R3, R28, PT ;  /* 0x0000001c0300720c */ /* 0x000fe20003f06270 */
[----:B------:R-:W-:Y:S02]  /*2fb0*/  IMAD.MOV.U32 R55, RZ, RZ, R50 ;  /* 0x000000ffff377224 */ /* 0x000fe400078e0032 */
[----:B------:R-:W-:Y:S01]  /*2fc0*/  IMAD.MOV.U32 R23, RZ, RZ, R51 ;  /* 0x000000ffff177224 */ /* 0x000fe200078e0033 */
[----:B------:R-:W2:Y:S01]  /*2fd0*/  LDCU UR5, c[0x0][0x3b8] ;  /* 0x00007700ff0577ac */ /* 0x000ea20008000800 */
[----:B------:R-:W-:-:S02]  /*2fe0*/  ISETP.LT.AND P1, PT, R0, R29, !P0 ;  /* 0x0000001d0000720c */ /* 0x000fc40004721270 */
[-C--:B------:R-:W-:Y:S01]  /*2ff0*/  ISETP.LT.AND P4, PT, R2, R29.reuse, !P0 ;  /* 0x0000001d0200720c */ /* 0x080fe20004781270 */
[----:B------:R-:W3:Y:S01]  /*3000*/  LDCU.64 UR6, c[0x0][0x390] ;  /* 0x00007200ff0677ac */ /* 0x000ee20008000a00 */
[----:B------:R-:W-:Y:S01]  /*3010*/  ISETP.LT.AND P5, PT, R4, R29, !P0 ;  /* 0x0000001d0400720c */ /* 0x000fe200047a1270 */
[----:B-1----:R-:W-:Y:S01]  /*3020*/  IMAD R5, R3, UR4, RZ ;  /* 0x0000000403057c24 */ /* 0x002fe2000f8e02ff */
[----:B------:R-:W-:Y:S01]  /*3030*/  STS.64 [R63+UR8], R52 ;  /* 0x000000343f007988 */ /* 0x000fe20008000a08 */
[----:B--2---:R-:W-:Y:S02]  /*3040*/  IMAD R3, R0, UR5, RZ ;  /* 0x0000000500037c24 */ /* 0x004fe4000f8e02ff */
[----:B------:R-:W-:Y:S01]  /*3050*/  IMAD R0, R2, UR5, RZ ;  /* 0x0000000502007c24 */ /* 0x000fe2000f8e02ff */
[----:B------:R1:W-:Y:S01]  /*3060*/  STS.64 [R63+UR8+0x200], R16 ;  /* 0x000200103f007988 */ /* 0x0003e20008000a08 */
[----:B---3--:R-:W-:Y:S01]  /*3070*/  LEA R26, P2, R5, UR6, 0x2 ;  /* 0x00000006051a7c11 */ /* 0x008fe2000f8410ff */
[----:B------:R-:W-:-:S02]  /*3080*/  IMAD R9, R8, UR5, RZ ;  /* 0x0000000508097c24 */ /* 0x000fc4000f8e02ff */
[----:B------:R-:W-:Y:S01]  /*3090*/  STS.64 [R7+UR8+0x2000], R54 ;  /* 0x0020003607007988 */ /* 0x000fe20008000a08 */
[----:B------:R-:W-:Y:S01]  /*30a0*/  LEA.HI.X.SX32 R28, R5, UR7, 0x2, P2 ;  /* 0x00000007051c7c11 */ /* 0x000fe200090f16ff */
[----:B------:R-:W-:Y:S01]  /*30b0*/  IMAD R11, R10, UR5, RZ ;  /* 0x000000050a0b7c24 */ /* 0x000fe2000f8e02ff */
[C---:B------:R-:W-:Y:S01]  /*30c0*/  LEA R2, P2, R3.reuse, R26, 0x2 ;  /* 0x0000001a03027211 */ /* 0x040fe200078410ff */
[----:B------:R2:W-:Y:S01]  /*30d0*/  STS.64 [R7+UR8+0x2200], R22 ;  /* 0x0022001607007988 */ /* 0x0005e20008000a08 */
[----:B------:R-:W-:Y:S02]  /*30e0*/  IMAD R13, R12, UR5, RZ ;  /* 0x000000050c0d7c24 */ /* 0x000fe4000f8e02ff */
[----:B------:R-:W-:Y:S01]  /*30f0*/  LEA.HI.X.SX32 R3, R3, R28, 0x2, P2 ;  /* 0x0000001c03037211 */ /* 0x000fe200010f16ff */
[----:B------:R-:W-:Y:S01]  /*3100*/  BAR.SYNC.DEFER_BLOCKING 0x0 ;  /* 0x0000000000007b1d */ /* 0x000fe20000010000 */
[----:B-1----:R-:W-:Y:S01]  /*3110*/  LEA R16, P3, R0, R26, 0x2 ;  /* 0x0000001a00107211 */ /* 0x002fe200078610ff */
[----:B------:R-:W-:-:S03]  /*3120*/  IMAD R15, R14, UR5, RZ ;  /* 0x000000050e0f7c24 */ /* 0x000fc6000f8e02ff */
[----:B------:R-:W-:Y:S01]  /*3130*/  LEA.HI.X.SX32 R17, R0, R28, 0x2, P3 ;  /* 0x0000001c00117211 */ /* 0x000fe200018f16ff */
[----:B------:R-:W-:Y:S01]  /*3140*/  IMAD R0, R4, UR5, RZ ;  /* 0x0000000504007c24 */ /* 0x000fe2000f8e02ff */
[----:B------:R-:W-:Y:S01]  /*3150*/  ISETP.LT.AND P3, PT, R8, R29, !P0 ;  /* 0x0000001d0800720c */ /* 0x000fe20004761270 */
[----:B--2---:R-:W-:Y:S01]  /*3160*/  IMAD R7, R6, UR5, RZ ;  /* 0x0000000506077c24 */ /* 0x004fe2000f8e02ff */
[----:B------:R-:W1:Y:S04]  /*3170*/  LDS.64 R18, [R61+UR8] ;  /* 0x000000083d127984 */ /* 0x000e680008000a00 */
[----:B------:R-:W2:Y:S04]  /*3180*/  LDS.64 R20, [R61+UR8+0x400] ;  /* 0x000400083d147984 */ /* 0x000ea80008000a00 */
[----:B------:R-:W3:Y:S04]  /*3190*/  LDS.64 R22, [R61+UR8+0x800] ;  /* 0x000800083d167984 */ /* 0x000ee80008000a00 */
[----:B------:R-:W4:Y:S04]  /*31a0*/  LDS.64 R24, [R61+UR8+0xc00] ;  /* 0x000c00083d187984 */ /* 0x000f280008000a00 */
[----:B-1----:R1:W-:Y:S01]  /*31b0*/  @P1 STG.E desc[UR16][R2.64], R18 ;  /* 0x0000001202001986 */ /* 0x0023e2000c101910 */
[----:B------:R-:W-:-:S03]  /*31c0*/  LEA R4, P1, R0, R26, 0x2 ;  /* 0x0000001a00047211 */ /* 0x000fc600078210ff */
[----:B--2---:R2:W-:Y:S01]  /*31d0*/  @P4 STG.E desc[UR16][R16.64], R20 ;  /* 0x0000001410004986 */ /* 0x0045e2000c101910 */
[----:B------:R-:W-:Y:S02]  /*31e0*/  ISETP.LT.AND P4, PT, R6, R29, !P0 ;  /* 0x0000001d0600720c */ /* 0x000fe40004781270 */
[----:B------:R-:W-:Y:S02]  /*31f0*/  LEA R6, P2, R9, R26, 0x2 ;  /* 0x0000001a09067211 */ /* 0x000fe400078410ff */
[----:B------:R-:W-:Y:S02]  /*3200*/  LEA.HI.X.SX32 R5, R0, R28, 0x2, P1 ;  /* 0x0000001c00057211 */ /* 0x000fe400008f16ff */
[-C--:B------:R-:W-:Y:S02]  /*3210*/  LEA R8, P1, R11, R26.reuse, 0x2 ;  /* 0x0000001a0b087211 */ /* 0x080fe400078210ff */
[C---:B-1----:R-:W-:Y:S01]  /*3220*/  LEA R2, P6, R7.reuse, R26, 0x2 ;  /* 0x0000001a07027211 */ /* 0x042fe200078c10ff */
[----:B---3--:R1:W-:Y:S03]  /*3230*/  @P5 STG.E desc[UR16][R4.64], R22 ;  /* 0x0000001604005986 */ /* 0x0083e6000c101910 */
[----:B------:R-:W-:-:S02]  /*3240*/  LEA.HI.X.SX32 R3, R7, R28, 0x2, P6 ;  /* 0x0000001c07037211 */ /* 0x000fc400030f16ff */
[-C--:B------:R-:W-:Y:S02]  /*3250*/  LEA.HI.X.SX32 R7, R9, R28.reuse, 0x2, P2 ;  /* 0x0000001c09077211 */ /* 0x080fe400010f16ff */
[-C--:B------:R-:W-:Y:S01]  /*3260*/  ISETP.LT.AND P2, PT, R10, R29.reuse, !P0 ;  /* 0x0000001d0a00720c */ /* 0x080fe20004741270 */
[----:B----4-:R1:W-:Y:S01]  /*3270*/  @P4 STG.E desc[UR16][R2.64], R24 ;  /* 0x0000001802004986 */ /* 0x0103e2000c101910 */
[----:B------:R-:W-:Y:S02]  /*3280*/  LEA.HI.X.SX32 R9, R11, R28, 0x2, P1 ;  /* 0x0000001c0b097211 */ /* 0x000fe400008f16ff */
[-C--:B------:R-:W-:Y:S01]  /*3290*/  ISETP.LT.AND P1, PT, R12, R29.reuse, !P0 ;  /* 0x0000001d0c00720c */ /* 0x080fe20004721270 */
[----:B------:R1:W-:Y:S01]  /*32a0*/  @P3 STG.E desc[UR16][R6.64], R19 ;  /* 0x0000001306003986 */ /* 0x0003e2000c101910 */
[----:B------:R-:W-:Y:S02]  /*32b0*/  ISETP.LT.AND P0, PT, R14, R29, !P0 ;  /* 0x0000001d0e00720c */ /* 0x000fe40004701270 */
[----:B--2---:R-:W-:-:S04]  /*32c0*/  LEA R16, P6, R13, R26, 0x2 ;  /* 0x0000001a0d107211 */ /* 0x004fc800078c10ff */
[----:B------:R-:W-:Y:S01]  /*32d0*/  LEA.HI.X.SX32 R17, R13, R28, 0x2, P6 ;  /* 0x0000001c0d117211 */ /* 0x000fe200030f16ff */
[----:B------:R1:W-:Y:S01]  /*32e0*/  @P2 STG.E desc[UR16][R8.64], R21 ;  /* 0x0000001508002986 */ /* 0x0003e2000c101910 */
[----:B------:R-:W-:-:S03]  /*32f0*/  LEA R10, P6, R15, R26, 0x2 ;  /* 0x0000001a0f0a7211 */ /* 0x000fc600078c10ff */
[----:B------:R1:W-:Y:S01]  /*3300*/  @P1 STG.E desc[UR16][R16.64], R23 ;  /* 0x0000001710001986 */ /* 0x0003e2000c101910 */
[----:B------:R-:W-:Y:S01]  /*3310*/  LEA.HI.X.SX32 R11, R15, R28, 0x2, P6 ;  /* 0x0000001c0f0b7211 */ /* 0x000fe200030f16ff */
[----:B------:R-:W-:Y:S08]  /*3320*/  @!P0 EXIT ;  /* 0x000000000000894d */ /* 0x000ff00003800000 */
[----:B------:R-:W-:Y:S01]  /*3330*/  STG.E desc[UR16][R10.64], R25 ;  /* 0x000000190a007986 */ /* 0x000fe2000c101910 */
[----:B------:R-:W-:Y:S05]  /*3340*/  EXIT ;  /* 0x000000000000794d */ /* 0x000fea0003800000 */
.L_x_2:
[----:B------:R-:W-:-:S00]  /*3350*/  BRA `(.L_x_2) ;  /* 0xfffffffc00fc7947 */ /* 0x000fc0000383ffff */
[----:B------:R-:W-:-:S00]  /*3360*/  NOP ;  /* 0x0000000000007918 */ /* 0x000fc00000000000 */
        /* <DEDUP_REMOVED lines=9> */
.L_x_3:


//--------------------- .nv.shared.matmul_kernel  --------------------------
	.section	.nv.shared.matmul_kernel,"aw",@nobits
	.sectionflags	@""
	.align	16
	.zero		1024


//--------------------- .nv.shared.reserved.0     --------------------------
	.section	.nv.shared.reserved.0,"aw",@nobits
	.weak		__nv_reservedSMEM_offset_0_alias
	.size		__nv_reservedSMEM_offset_0_alias, 0, 64
	.other		__nv_reservedSMEM_offset_0_alias,@"STO_CUDA_RESERVED_SHARED STV_DEFAULT"
__nv_reservedSMEM_offset_0_alias:
	.zero		0
	.zero		64


//--------------------- .nv.constant0.matmul_kernel --------------------------
	.section	.nv.constant0.matmul_kernel,"a",@progbits
	.sectionflags	@""
	.align	4
.nv.constant0.matmul_kernel:
	.zero		976


//--------------------- SYMBOLS --------------------------

	.type		.nv.reservedSmem.offset0,@object
	.size		.nv.reservedSmem.offset0,0x4
	.type		.nv.reservedSmem.cap,@object
	.size		.nv.reservedSmem.cap,0x4
